//
// Generated by NVIDIA NVVM Compiler
//
// Compiler Build ID: CL-36424714
// Cuda compilation tools, release 13.0, V13.0.88
// Based on NVVM 20.0.0
//

.version 9.0
.target sm_100
.address_size 64

	// .globl	_Z16silu_kernel_bf16PK13__nv_bfloat16PS_i

.visible .entry _Z16silu_kernel_bf16PK13__nv_bfloat16PS_i(
	.param .u64 .ptr .align 1 _Z16silu_kernel_bf16PK13__nv_bfloat16PS_i_param_0,
	.param .u64 .ptr .align 1 _Z16silu_kernel_bf16PK13__nv_bfloat16PS_i_param_1,
	.param .u32 _Z16silu_kernel_bf16PK13__nv_bfloat16PS_i_param_2
)
{
	.reg .pred 	%p<12>;
	.reg .b16 	%rs<35>;
	.reg .b32 	%r<75>;
	.reg .b32 	%f<183>;
	.reg .b64 	%rd<27>;

	ld.param.u64 	%rd3, [_Z16silu_kernel_bf16PK13__nv_bfloat16PS_i_param_0];
	ld.param.u64 	%rd4, [_Z16silu_kernel_bf16PK13__nv_bfloat16PS_i_param_1];
	ld.param.u32 	%r19, [_Z16silu_kernel_bf16PK13__nv_bfloat16PS_i_param_2];
	cvta.to.global.u64 	%rd1, %rd4;
	cvta.to.global.u64 	%rd2, %rd3;
	mov.u32 	%r20, %ctaid.x;
	mov.u32 	%r21, %ntid.x;
	mov.u32 	%r22, %tid.x;
	mad.lo.s32 	%r1, %r20, %r21, %r22;
	mov.u32 	%r23, %nctaid.x;
	mul.lo.s32 	%r2, %r21, %r23;
	shr.s32 	%r24, %r19, 31;
	shr.u32 	%r25, %r24, 29;
	add.s32 	%r26, %r19, %r25;
	shr.s32 	%r3, %r26, 3;
	setp.ge.s32 	%p1, %r1, %r3;
	@%p1 bra 	$L__BB0_6;
	add.s32 	%r4, %r1, %r2;
	max.s32 	%r27, %r3, %r4;
	setp.lt.s32 	%p2, %r4, %r3;
	selp.u32 	%r28, 1, 0, %p2;
	add.s32 	%r29, %r4, %r28;
	sub.s32 	%r30, %r27, %r29;
	div.u32 	%r31, %r30, %r2;
	add.s32 	%r5, %r31, %r28;
	and.b32  	%r32, %r5, 1;
	setp.eq.b32 	%p3, %r32, 1;
	mov.u32 	%r70, %r1;
	@%p3 bra 	$L__BB0_3;
	mul.wide.s32 	%rd5, %r1, 16;
	add.s64 	%rd6, %rd2, %rd5;
	ld.global.v4.u32 	{%r37, %r38, %r39, %r40}, [%rd6];
	mov.b32 	{%rs1, %rs2}, %r37;
	// begin inline asm
	{ cvt.f32.bf16 %f1, %rs1;}

	// end inline asm
	// begin inline asm
	{ cvt.f32.bf16 %f2, %rs2;}

	// end inline asm
	mov.f32 	%f17, 0fBF800000;
	mul.rn.f32 	%f18, %f1, %f17;
	mul.f32 	%f19, %f18, 0f3FB8AA3B;
	ex2.approx.f32 	%f20, %f19;
	mov.f32 	%f21, 0f3F800000;
	add.rn.f32 	%f22, %f21, %f20;
	div.approx.f32 	%f3, %f1, %f22;
	mul.rn.f32 	%f23, %f2, %f17;
	mul.f32 	%f24, %f23, 0f3FB8AA3B;
	ex2.approx.f32 	%f25, %f24;
	add.rn.f32 	%f26, %f21, %f25;
	div.approx.f32 	%f4, %f2, %f26;
	// begin inline asm
	{ cvt.rn.bf16x2.f32 %r33, %f4, %f3;}

	// end inline asm
	mov.b32 	{%rs3, %rs4}, %r38;
	// begin inline asm
	{ cvt.f32.bf16 %f5, %rs3;}

	// end inline asm
	// begin inline asm
	{ cvt.f32.bf16 %f6, %rs4;}

	// end inline asm
	mul.rn.f32 	%f27, %f5, %f17;
	mul.f32 	%f28, %f27, 0f3FB8AA3B;
	ex2.approx.f32 	%f29, %f28;
	add.rn.f32 	%f30, %f21, %f29;
	div.approx.f32 	%f7, %f5, %f30;
	mul.rn.f32 	%f31, %f6, %f17;
	mul.f32 	%f32, %f31, 0f3FB8AA3B;
	ex2.approx.f32 	%f33, %f32;
	add.rn.f32 	%f34, %f21, %f33;
	div.approx.f32 	%f8, %f6, %f34;
	// begin inline asm
	{ cvt.rn.bf16x2.f32 %r34, %f8, %f7;}

	// end inline asm
	mov.b32 	{%rs5, %rs6}, %r39;
	// begin inline asm
	{ cvt.f32.bf16 %f9, %rs5;}

	// end inline asm
	// begin inline asm
	{ cvt.f32.bf16 %f10, %rs6;}

	// end inline asm
	mul.rn.f32 	%f35, %f9, %f17;
	mul.f32 	%f36, %f35, 0f3FB8AA3B;
	ex2.approx.f32 	%f37, %f36;
	add.rn.f32 	%f38, %f21, %f37;
	div.approx.f32 	%f11, %f9, %f38;
	mul.rn.f32 	%f39, %f10, %f17;
	mul.f32 	%f40, %f39, 0f3FB8AA3B;
	ex2.approx.f32 	%f41, %f40;
	add.rn.f32 	%f42, %f21, %f41;
	div.approx.f32 	%f12, %f10, %f42;
	// begin inline asm
	{ cvt.rn.bf16x2.f32 %r35, %f12, %f11;}

	// end inline asm
	mov.b32 	{%rs7, %rs8}, %r40;
	// begin inline asm
	{ cvt.f32.bf16 %f13, %rs7;}

	// end inline asm
	// begin inline asm
	{ cvt.f32.bf16 %f14, %rs8;}

	// end inline asm
	mul.rn.f32 	%f43, %f13, %f17;
	mul.f32 	%f44, %f43, 0f3FB8AA3B;
	ex2.approx.f32 	%f45, %f44;
	add.rn.f32 	%f46, %f21, %f45;
	div.approx.f32 	%f15, %f13, %f46;
	mul.rn.f32 	%f47, %f14, %f17;
	mul.f32 	%f48, %f47, 0f3FB8AA3B;
	ex2.approx.f32 	%f49, %f48;
	add.rn.f32 	%f50, %f21, %f49;
	div.approx.f32 	%f16, %f14, %f50;
	// begin inline asm
	{ cvt.rn.bf16x2.f32 %r36, %f16, %f15;}

	// end inline asm
	add.s64 	%rd7, %rd1, %rd5;
	st.global.v4.u32 	[%rd7], {%r33, %r34, %r35, %r36};
	mov.u32 	%r70, %r4;
$L__BB0_3:
	setp.eq.s32 	%p4, %r5, 0;
	@%p4 bra 	$L__BB0_6;
	mul.wide.s32 	%rd11, %r2, 16;
	shl.b32 	%r57, %r2, 1;
$L__BB0_5:
	mul.wide.s32 	%rd8, %r70, 16;
	add.s64 	%rd9, %rd2, %rd8;
	ld.global.v4.u32 	{%r49, %r50, %r51, %r52}, [%rd9];
	mov.b32 	{%rs9, %rs10}, %r49;
	// begin inline asm
	{ cvt.f32.bf16 %f51, %rs9;}

	// end inline asm
	// begin inline asm
	{ cvt.f32.bf16 %f52, %rs10;}

	// end inline asm
	mov.f32 	%f83, 0fBF800000;
	mul.rn.f32 	%f84, %f51, %f83;
	mul.f32 	%f85, %f84, 0f3FB8AA3B;
	ex2.approx.f32 	%f86, %f85;
	mov.f32 	%f87, 0f3F800000;
	add.rn.f32 	%f88, %f87, %f86;
	div.approx.f32 	%f53, %f51, %f88;
	mul.rn.f32 	%f89, %f52, %f83;
	mul.f32 	%f90, %f89, 0f3FB8AA3B;
	ex2.approx.f32 	%f91, %f90;
	add.rn.f32 	%f92, %f87, %f91;
	div.approx.f32 	%f54, %f52, %f92;
	// begin inline asm
	{ cvt.rn.bf16x2.f32 %r41, %f54, %f53;}

	// end inline asm
	mov.b32 	{%rs11, %rs12}, %r50;
	// begin inline asm
	{ cvt.f32.bf16 %f55, %rs11;}

	// end inline asm
	// begin inline asm
	{ cvt.f32.bf16 %f56, %rs12;}

	// end inline asm
	mul.rn.f32 	%f93, %f55, %f83;
	mul.f32 	%f94, %f93, 0f3FB8AA3B;
	ex2.approx.f32 	%f95, %f94;
	add.rn.f32 	%f96, %f87, %f95;
	div.approx.f32 	%f57, %f55, %f96;
	mul.rn.f32 	%f97, %f56, %f83;
	mul.f32 	%f98, %f97, 0f3FB8AA3B;
	ex2.approx.f32 	%f99, %f98;
	add.rn.f32 	%f100, %f87, %f99;
	div.approx.f32 	%f58, %f56, %f100;
	// begin inline asm
	{ cvt.rn.bf16x2.f32 %r42, %f58, %f57;}

	// end inline asm
	mov.b32 	{%rs13, %rs14}, %r51;
	// begin inline asm
	{ cvt.f32.bf16 %f59, %rs13;}

	// end inline asm
	// begin inline asm
	{ cvt.f32.bf16 %f60, %rs14;}

	// end inline asm
	mul.rn.f32 	%f101, %f59, %f83;
	mul.f32 	%f102, %f101, 0f3FB8AA3B;
	ex2.approx.f32 	%f103, %f102;
	add.rn.f32 	%f104, %f87, %f103;
	div.approx.f32 	%f61, %f59, %f104;
	mul.rn.f32 	%f105, %f60, %f83;
	mul.f32 	%f106, %f105, 0f3FB8AA3B;
	ex2.approx.f32 	%f107, %f106;
	add.rn.f32 	%f108, %f87, %f107;
	div.approx.f32 	%f62, %f60, %f108;
	// begin inline asm
	{ cvt.rn.bf16x2.f32 %r43, %f62, %f61;}

	// end inline asm
	mov.b32 	{%rs15, %rs16}, %r52;
	// begin inline asm
	{ cvt.f32.bf16 %f63, %rs15;}

	// end inline asm
	// begin inline asm
	{ cvt.f32.bf16 %f64, %rs16;}

	// end inline asm
	mul.rn.f32 	%f109, %f63, %f83;
	mul.f32 	%f110, %f109, 0f3FB8AA3B;
	ex2.approx.f32 	%f111, %f110;
	add.rn.f32 	%f112, %f87, %f111;
	div.approx.f32 	%f65, %f63, %f112;
	mul.rn.f32 	%f113, %f64, %f83;
	mul.f32 	%f114, %f113, 0f3FB8AA3B;
	ex2.approx.f32 	%f115, %f114;
	add.rn.f32 	%f116, %f87, %f115;
	div.approx.f32 	%f66, %f64, %f116;
	// begin inline asm
	{ cvt.rn.bf16x2.f32 %r44, %f66, %f65;}

	// end inline asm
	add.s64 	%rd10, %rd1, %rd8;
	st.global.v4.u32 	[%rd10], {%r41, %r42, %r43, %r44};
	add.s64 	%rd12, %rd9, %rd11;
	ld.global.v4.u32 	{%r53, %r54, %r55, %r56}, [%rd12];
	mov.b32 	{%rs17, %rs18}, %r53;
	// begin inline asm
	{ cvt.f32.bf16 %f67, %rs17;}

	// end inline asm
	// begin inline asm
	{ cvt.f32.bf16 %f68, %rs18;}

	// end inline asm
	mul.rn.f32 	%f117, %f67, %f83;
	mul.f32 	%f118, %f117, 0f3FB8AA3B;
	ex2.approx.f32 	%f119, %f118;
	add.rn.f32 	%f120, %f87, %f119;
	div.approx.f32 	%f69, %f67, %f120;
	mul.rn.f32 	%f121, %f68, %f83;
	mul.f32 	%f122, %f121, 0f3FB8AA3B;
	ex2.approx.f32 	%f123, %f122;
	add.rn.f32 	%f124, %f87, %f123;
	div.approx.f32 	%f70, %f68, %f124;
	// begin inline asm
	{ cvt.rn.bf16x2.f32 %r45, %f70, %f69;}

	// end inline asm
	mov.b32 	{%rs19, %rs20}, %r54;
	// begin inline asm
	{ cvt.f32.bf16 %f71, %rs19;}

	// end inline asm
	// begin inline asm
	{ cvt.f32.bf16 %f72, %rs20;}

	// end inline asm
	mul.rn.f32 	%f125, %f71, %f83;
	mul.f32 	%f126, %f125, 0f3FB8AA3B;
	ex2.approx.f32 	%f127, %f126;
	add.rn.f32 	%f128, %f87, %f127;
	div.approx.f32 	%f73, %f71, %f128;
	mul.rn.f32 	%f129, %f72, %f83;
	mul.f32 	%f130, %f129, 0f3FB8AA3B;
	ex2.approx.f32 	%f131, %f130;
	add.rn.f32 	%f132, %f87, %f131;
	div.approx.f32 	%f74, %f72, %f132;
	// begin inline asm
	{ cvt.rn.bf16x2.f32 %r46, %f74, %f73;}

	// end inline asm
	mov.b32 	{%rs21, %rs22}, %r55;
	// begin inline asm
	{ cvt.f32.bf16 %f75, %rs21;}

	// end inline asm
	// begin inline asm
	{ cvt.f32.bf16 %f76, %rs22;}

	// end inline asm
	mul.rn.f32 	%f133, %f75, %f83;
	mul.f32 	%f134, %f133, 0f3FB8AA3B;
	ex2.approx.f32 	%f135, %f134;
	add.rn.f32 	%f136, %f87, %f135;
	div.approx.f32 	%f77, %f75, %f136;
	mul.rn.f32 	%f137, %f76, %f83;
	mul.f32 	%f138, %f137, 0f3FB8AA3B;
	ex2.approx.f32 	%f139, %f138;
	add.rn.f32 	%f140, %f87, %f139;
	div.approx.f32 	%f78, %f76, %f140;
	// begin inline asm
	{ cvt.rn.bf16x2.f32 %r47, %f78, %f77;}

	// end inline asm
	mov.b32 	{%rs23, %rs24}, %r56;
	// begin inline asm
	{ cvt.f32.bf16 %f79, %rs23;}

	// end inline asm
	// begin inline asm
	{ cvt.f32.bf16 %f80, %rs24;}

	// end inline asm
	mul.rn.f32 	%f141, %f79, %f83;
	mul.f32 	%f142, %f141, 0f3FB8AA3B;
	ex2.approx.f32 	%f143, %f142;
	add.rn.f32 	%f144, %f87, %f143;
	div.approx.f32 	%f81, %f79, %f144;
	mul.rn.f32 	%f145, %f80, %f83;
	mul.f32 	%f146, %f145, 0f3FB8AA3B;
	ex2.approx.f32 	%f147, %f146;
	add.rn.f32 	%f148, %f87, %f147;
	div.approx.f32 	%f82, %f80, %f148;
	// begin inline asm
	{ cvt.rn.bf16x2.f32 %r48, %f82, %f81;}

	// end inline asm
	add.s64 	%rd13, %rd10, %rd11;
	st.global.v4.u32 	[%rd13], {%r45, %r46, %r47, %r48};
	add.s32 	%r70, %r70, %r57;
	setp.lt.s32 	%p5, %r70, %r3;
	@%p5 bra 	$L__BB0_5;
$L__BB0_6:
	shl.b32 	%r58, %r3, 3;
	add.s32 	%r73, %r58, %r1;
	setp.ge.s32 	%p6, %r73, %r19;
	@%p6 bra 	$L__BB0_13;
	add.s32 	%r59, %r73, %r2;
	max.s32 	%r60, %r19, %r59;
	setp.lt.s32 	%p7, %r59, %r19;
	selp.u32 	%r61, 1, 0, %p7;
	add.s32 	%r62, %r59, %r61;
	sub.s32 	%r63, %r60, %r62;
	div.u32 	%r64, %r63, %r2;
	add.s32 	%r10, %r64, %r61;
	and.b32  	%r65, %r10, 3;
	setp.eq.s32 	%p8, %r65, 3;
	@%p8 bra 	$L__BB0_10;
	add.s32 	%r66, %r10, 1;
	and.b32  	%r67, %r66, 3;
	neg.s32 	%r71, %r67;
$L__BB0_9:
	.pragma "nounroll";
	mul.wide.s32 	%rd14, %r73, 2;
	add.s64 	%rd15, %rd1, %rd14;
	add.s64 	%rd16, %rd2, %rd14;
	ld.global.u16 	%rs25, [%rd16];
	// begin inline asm
	{ cvt.f32.bf16 %f149, %rs25;}

	// end inline asm
	mov.f32 	%f151, 0fBF800000;
	mul.rn.f32 	%f152, %f149, %f151;
	mul.f32 	%f153, %f152, 0f3FB8AA3B;
	ex2.approx.f32 	%f154, %f153;
	mov.f32 	%f155, 0f3F800000;
	add.rn.f32 	%f156, %f155, %f154;
	div.approx.f32 	%f150, %f149, %f156;
	// begin inline asm
	{  cvt.rn.bf16.f32 %rs26, %f150;}

	// end inline asm
	st.global.u16 	[%rd15], %rs26;
	add.s32 	%r73, %r73, %r2;
	add.s32 	%r71, %r71, 1;
	setp.ne.s32 	%p9, %r71, 0;
	@%p9 bra 	$L__BB0_9;
$L__BB0_10:
	setp.lt.u32 	%p10, %r10, 3;
	@%p10 bra 	$L__BB0_13;
	mul.wide.s32 	%rd20, %r2, 2;
	shl.b32 	%r68, %r2, 2;
$L__BB0_12:
	mul.wide.s32 	%rd17, %r73, 2;
	add.s64 	%rd18, %rd2, %rd17;
	ld.global.u16 	%rs27, [%rd18];
	// begin inline asm
	{ cvt.f32.bf16 %f157, %rs27;}

	// end inline asm
	mov.f32 	%f165, 0fBF800000;
	mul.rn.f32 	%f166, %f157, %f165;
	mul.f32 	%f167, %f166, 0f3FB8AA3B;
	ex2.approx.f32 	%f168, %f167;
	mov.f32 	%f169, 0f3F800000;
	add.rn.f32 	%f170, %f169, %f168;
	div.approx.f32 	%f158, %f157, %f170;
	// begin inline asm
	{  cvt.rn.bf16.f32 %rs28, %f158;}

	// end inline asm
	add.s64 	%rd19, %rd1, %rd17;
	st.global.u16 	[%rd19], %rs28;
	add.s64 	%rd21, %rd18, %rd20;
	ld.global.u16 	%rs29, [%rd21];
	// begin inline asm
	{ cvt.f32.bf16 %f159, %rs29;}

	// end inline asm
	mul.rn.f32 	%f171, %f159, %f165;
	mul.f32 	%f172, %f171, 0f3FB8AA3B;
	ex2.approx.f32 	%f173, %f172;
	add.rn.f32 	%f174, %f169, %f173;
	div.approx.f32 	%f160, %f159, %f174;
	// begin inline asm
	{  cvt.rn.bf16.f32 %rs30, %f160;}

	// end inline asm
	add.s64 	%rd22, %rd19, %rd20;
	st.global.u16 	[%rd22], %rs30;
	add.s64 	%rd23, %rd21, %rd20;
	ld.global.u16 	%rs31, [%rd23];
	// begin inline asm
	{ cvt.f32.bf16 %f161, %rs31;}

	// end inline asm
	mul.rn.f32 	%f175, %f161, %f165;
	mul.f32 	%f176, %f175, 0f3FB8AA3B;
	ex2.approx.f32 	%f177, %f176;
	add.rn.f32 	%f178, %f169, %f177;
	div.approx.f32 	%f162, %f161, %f178;
	// begin inline asm
	{  cvt.rn.bf16.f32 %rs32, %f162;}

	// end inline asm
	add.s64 	%rd24, %rd22, %rd20;
	st.global.u16 	[%rd24], %rs32;
	add.s64 	%rd25, %rd23, %rd20;
	ld.global.u16 	%rs33, [%rd25];
	// begin inline asm
	{ cvt.f32.bf16 %f163, %rs33;}

	// end inline asm
	mul.rn.f32 	%f179, %f163, %f165;
	mul.f32 	%f180, %f179, 0f3FB8AA3B;
	ex2.approx.f32 	%f181, %f180;
	add.rn.f32 	%f182, %f169, %f181;
	div.approx.f32 	%f164, %f163, %f182;
	// begin inline asm
	{  cvt.rn.bf16.f32 %rs34, %f164;}

	// end inline asm
	add.s64 	%rd26, %rd24, %rd20;
	st.global.u16 	[%rd26], %rs34;
	add.s32 	%r73, %r68, %r73;
	setp.lt.s32 	%p11, %r73, %r19;
	@%p11 bra 	$L__BB0_12;
$L__BB0_13:
	ret;

}


// ===== COMPILED SASS (sm_100) =====

	.target	sm_100

	.elftype	@"ET_EXEC"


//--------------------- .note.nv.tkinfo           --------------------------
	.section	.note.nv.tkinfo,"",@"SHT_NOTE"
	.sectionflags	@"SHF_NOTE_NV_TKINFO"
	.tkinfo
        /*0018*/ 	.word	0x00000002
        /*0030*/ 	.string	""
        /*0030*/ 	.string	"ptxas"
        /*0030*/ 	.string	"Cuda compilation tools, release 13.0, V13.0.88"
        /*0030*/ 	.string	"Build cuda_13.0.r13.0/compiler.36424714_0"
        /*0030*/ 	.string	"-arch sm_100 -m 64 "



//--------------------- .note.nv.cuinfo           --------------------------
	.section	.note.nv.cuinfo,"",@"SHT_NOTE"
	.sectionflags	@"SHF_NOTE_NV_CUINFO"
        /*0018*/ 	.short	0x0002
        /*001a*/ 	.short	0x0064
        /*001c*/ 	.short	0x0082
	.zero		2


//--------------------- .nv.info                  --------------------------
	.section	.nv.info,"",@"SHT_CUDA_INFO"
	.align	4


	//----- nvinfo : EIATTR_REGCOUNT
	.align		4
        /*0000*/ 	.byte	0x04, 0x2f
        /*0002*/ 	.short	(.L_1 - .L_0)
	.align		4
.L_0:
        /*0004*/ 	.word	index@(_Z16silu_kernel_bf16PK13__nv_bfloat16PS_i)
        /*0008*/ 	.word	0x00000020


	//----- nvinfo : EIATTR_FRAME_SIZE
	.align		4
.L_1:
        /*000c*/ 	.byte	0x04, 0x11
        /*000e*/ 	.short	(.L_3 - .L_2)
	.align		4
.L_2:
        /*0010*/ 	.word	index@(_Z16silu_kernel_bf16PK13__nv_bfloat16PS_i)
        /*0014*/ 	.word	0x00000000


	//----- nvinfo : EIATTR_MIN_STACK_SIZE
	.align		4
.L_3:
        /*0018*/ 	.byte	0x04, 0x12
        /*001a*/ 	.short	(.L_5 - .L_4)
	.align		4
.L_4:
        /*001c*/ 	.word	index@(_Z16silu_kernel_bf16PK13__nv_bfloat16PS_i)
        /*0020*/ 	.word	0x00000000
.L_5:


//--------------------- .nv.compat                --------------------------
	.section	.nv.compat,"",@"SHT_CUDA_COMPAT_INFO"
	.align	4
        /*0000*/ 	.byte	0x02, 0x09, 0x00, 0x00, 0x02, 0x02, 0x01, 0x00, 0x02, 0x05, 0x05, 0x00, 0x03, 0x07, 0x01, 0x01
        /*0010*/ 	.byte	0x02, 0x03, 0x00, 0x00, 0x02, 0x06, 0x01, 0x00, 0x04, 0x0b, 0x08, 0x00, 0x01, 0x00, 0x00, 0x00
        /*0020*/ 	.byte	0x00, 0x00, 0x00, 0x00


//--------------------- .nv.info._Z16silu_kernel_bf16PK13__nv_bfloat16PS_i --------------------------
	.section	.nv.info._Z16silu_kernel_bf16PK13__nv_bfloat16PS_i,"",@"SHT_CUDA_INFO"
	.sectionflags	@""
	.align	4


	//----- nvinfo : EIATTR_CUDA_API_VERSION
	.align		4
        /*0000*/ 	.byte	0x04, 0x37
        /*0002*/ 	.short	(.L_7 - .L_6)
.L_6:
        /*0004*/ 	.word	0x00000082


	//----- nvinfo : EIATTR_KPARAM_INFO
	.align		4
.L_7:
        /*0008*/ 	.byte	0x04, 0x17
        /*000a*/ 	.short	(.L_9 - .L_8)
.L_8:
        /*000c*/ 	.word	0x00000000
        /*0010*/ 	.short	0x0002
        /*0012*/ 	.short	0x0010
        /*0014*/ 	.byte	0x00, 0xf0, 0x11, 0x00


	//----- nvinfo : EIATTR_KPARAM_INFO
	.align		4
.L_9:
        /*0018*/ 	.byte	0x04, 0x17
        /*001a*/ 	.short	(.L_11 - .L_10)
.L_10:
        /*001c*/ 	.word	0x00000000
        /*0020*/ 	.short	0x0001
        /*0022*/ 	.short	0x0008
        /*0024*/ 	.byte	0x00, 0xf5, 0x21, 0x00


	//----- nvinfo : EIATTR_KPARAM_INFO
	.align		4
.L_11:
        /*0028*/ 	.byte	0x04, 0x17
        /*002a*/ 	.short	(.L_13 - .L_12)
.L_12:
        /*002c*/ 	.word	0x00000000
        /*0030*/ 	.short	0x0000
        /*0032*/ 	.short	0x0000
        /*0034*/ 	.byte	0x00, 0xf5, 0x21, 0x00


	//----- nvinfo : EIATTR_SPARSE_MMA_MASK
	.align		4
.L_13:
        /*0038*/ 	.byte	0x03, 0x50
        /*003a*/ 	.short	0x0000


	//----- nvinfo : EIATTR_MAXREG_COUNT
	.align		4
        /*003c*/ 	.byte	0x03, 0x1b
        /*003e*/ 	.short	0x00ff


	//----- nvinfo : EIATTR_MERCURY_ISA_VERSION
	.align		4
        /*0040*/ 	.byte	0x03, 0x5f
        /*0042*/ 	.short	0x0101


	//----- nvinfo : EIATTR_VRC_CTA_INIT_COUNT
	.align		4
        /*0044*/ 	.byte	0x02, 0x4a
	.zero		1
	.zero		1


	//----- nvinfo : EIATTR_EXIT_INSTR_OFFSETS
	.align		4
        /*0048*/ 	.byte	0x04, 0x1c
        /*004a*/ 	.short	(.L_15 - .L_14)


	//   ....[0]....
.L_14:
        /*004c*/ 	.word	0x00001960


	//   ....[1]....
        /*0050*/ 	.word	0x00001d20


	//   ....[2]....
        /*0054*/ 	.word	0x000021f0


	//----- nvinfo : EIATTR_CRS_STACK_SIZE
	.align		4
.L_15:
        /*0058*/ 	.byte	0x04, 0x1e
        /*005a*/ 	.short	(.L_17 - .L_16)
.L_16:
        /*005c*/ 	.word	0x00000000


	//----- nvinfo : EIATTR_CBANK_PARAM_SIZE
	.align		4
.L_17:
        /*0060*/ 	.byte	0x03, 0x19
        /*0062*/ 	.short	0x0014


	//----- nvinfo : EIATTR_PARAM_CBANK
	.align		4
        /*0064*/ 	.byte	0x04, 0x0a
        /*0066*/ 	.short	(.L_19 - .L_18)
	.align		4
.L_18:
        /*0068*/ 	.word	index@(.nv.constant0._Z16silu_kernel_bf16PK13__nv_bfloat16PS_i)
        /*006c*/ 	.short	0x0380
        /*006e*/ 	.short	0x0014


	//----- nvinfo : EIATTR_SW_WAR
	.align		4
.L_19:
        /*0070*/ 	.byte	0x04, 0x36
        /*0072*/ 	.short	(.L_21 - .L_20)
.L_20:
        /*0074*/ 	.word	0x00000008
.L_21:


//--------------------- .nv.callgraph             --------------------------
	.section	.nv.callgraph,"",@"SHT_CUDA_CALLGRAPH"
	.align	4
	.sectionentsize	8
	.align		4
        /*0000*/ 	.word	0x00000000
	.align		4
        /*0004*/ 	.word	0xffffffff
	.align		4
        /*0008*/ 	.word	0x00000000
	.align		4
        /*000c*/ 	.word	0xfffffffe
	.align		4
        /*0010*/ 	.word	0x00000000
	.align		4
        /*0014*/ 	.word	0xfffffffd
	.align		4
        /*0018*/ 	.word	0x00000000
	.align		4
        /*001c*/ 	.word	0xfffffffc


//--------------------- .text._Z16silu_kernel_bf16PK13__nv_bfloat16PS_i --------------------------
	.section	.text._Z16silu_kernel_bf16PK13__nv_bfloat16PS_i,"ax",@progbits
	.align	128
        .global         _Z16silu_kernel_bf16PK13__nv_bfloat16PS_i
        .type           _Z16silu_kernel_bf16PK13__nv_bfloat16PS_i,@function
        .size           _Z16silu_kernel_bf16PK13__nv_bfloat16PS_i,(.L_x_10 - _Z16silu_kernel_bf16PK13__nv_bfloat16PS_i)
        .other          _Z16silu_kernel_bf16PK13__nv_bfloat16PS_i,@"STO_CUDA_ENTRY STV_DEFAULT"
_Z16silu_kernel_bf16PK13__nv_bfloat16PS_i:
.text._Z16silu_kernel_bf16PK13__nv_bfloat16PS_i:
[----:B------:R-:W-:Y:S01]  /*0000*/  LDC R1, c[0x0][0x37c] ;  /* 0x0000df00ff017b82 */ /* 0x000fe20000000800 */
[----:B------:R-:W0:Y:S07]  /*0010*/  S2R R12, SR_TID.X ;  /* 0x00000000000c7919 */ /* 0x000e2e0000002100 */
[----:B------:R-:W1:Y:S01]  /*0020*/  LDC R0, c[0x0][0x390] ;  /* 0x0000e400ff007b82 */ /* 0x000e620000000800 */
[----:B------:R-:W2:Y:S01]  /*0030*/  LDCU.64 UR4, c[0x0][0x358] ;  /* 0x00006b00ff0477ac */ /* 0x000ea20008000a00 */
[----:B------:R-:W-:Y:S06]  /*0040*/  BSSY.RECONVERGENT B0, `(.L_x_0) ;  /* 0x000018f000007945 */ /* 0x000fec0003800200 */
[----:B------:R-:W0:Y:S08]  /*0050*/  S2UR UR6, SR_CTAID.X ;  /* 0x00000000000679c3 */ /* 0x000e300000002500 */
[----:B------:R-:W0:Y:S01]  /*0060*/  LDC R15, c[0x0][0x360] ;  /* 0x0000d800ff0f7b82 */ /* 0x000e220000000800 */
[----:B------:R-:W3:Y:S01]  /*0070*/  LDCU UR7, c[0x0][0x370] ;  /* 0x00006e00ff0777ac */ /* 0x000ee20008000800 */
[----:B-1----:R-:W-:-:S04]  /*0080*/  SHF.R.S32.HI R3, RZ, 0x1f, R0 ;  /* 0x0000001fff037819 */ /* 0x002fc80000011400 */
[----:B------:R-:W-:-:S04]  /*0090*/  LEA.HI R3, R3, R0, RZ, 0x3 ;  /* 0x0000000003037211 */ /* 0x000fc800078f18ff */
[----:B------:R-:W-:Y:S01]  /*00a0*/  SHF.R.S32.HI R13, RZ, 0x3, R3 ;  /* 0x00000003ff0d7819 */ /* 0x000fe20000011403 */
[C---:B0-----:R-:W-:Y:S02]  /*00b0*/  IMAD R12, R15.reuse, UR6, R12 ;  /* 0x000000060f0c7c24 */ /* 0x041fe4000f8e020c */
[----:B---3--:R-:W-:-:S03]  /*00c0*/  IMAD R15, R15, UR7, RZ ;  /* 0x000000070f0f7c24 */ /* 0x008fc6000f8e02ff */
[----:B------:R-:W-:-:S13]  /*00d0*/  ISETP.GE.AND P0, PT, R12, R13, PT ;  /* 0x0000000d0c00720c */ /* 0x000fda0003f06270 */
[----:B--2---:R-:W-:Y:S05]  /*00e0*/  @P0 BRA `(.L_x_1) ;  /* 0x0000001800100947 */ /* 0x004fea0003800000 */
[----:B------:R-:W0:Y:S01]  /*00f0*/  I2F.U32.RP R6, R15 ;  /* 0x0000000f00067306 */ /* 0x000e220000209000 */
[-C--:B------:R-:W-:Y:S01]  /*0100*/  IADD3 R10, PT, PT, R12, R15.reuse, RZ ;  /* 0x0000000f0c0a7210 */ /* 0x080fe20007ffe0ff */
[----:B------:R-:W-:Y:S01]  /*0110*/  HFMA2 R2, -RZ, RZ, 0, 0 ;  /* 0x00000000ff027431 */ /* 0x000fe200000001ff */
[----:B------:R-:W-:Y:S01]  /*0120*/  IADD3 R7, PT, PT, RZ, -R15, RZ ;  /* 0x8000000fff077210 */ /* 0x000fe20007ffe0ff */
[----:B------:R-:W1:Y:S01]  /*0130*/  LDC.64 R16, c[0x0][0x380] ;  /* 0x0000e000ff107b82 */ /* 0x000e620000000a00 */
[----:B------:R-:W-:Y:S01]  /*0140*/  ISETP.GE.AND P0, PT, R10, R13, PT ;  /* 0x0000000d0a00720c */ /* 0x000fe20003f06270 */
[----:B------:R-:W-:Y:S01]  /*0150*/  BSSY.RECONVERGENT B1, `(.L_x_2) ;  /* 0x0000091000017945 */ /* 0x000fe20003800200 */
[----:B------:R-:W-:Y:S02]  /*0160*/  VIMNMX R5, PT, PT, R13, R10, !PT ;  /* 0x0000000a0d057248 */ /* 0x000fe40007fe0100 */
[----:B------:R-:W-:Y:S02]  /*0170*/  SEL R4, RZ, 0x1, P0 ;  /* 0x00000001ff047807 */ /* 0x000fe40000000000 */
[----:B------:R-:W-:-:S02]  /*0180*/  ISETP.NE.U32.AND P2, PT, R15, RZ, PT ;  /* 0x000000ff0f00720c */ /* 0x000fc40003f45070 */
[----:B------:R-:W-:Y:S01]  /*0190*/  MOV R14, R12 ;  /* 0x0000000c000e7202 */ /* 0x000fe20000000f00 */
[----:B0-----:R-:W0:Y:S02]  /*01a0*/  MUFU.RCP R6, R6 ;  /* 0x0000000600067308 */ /* 0x001e240000001000 */
[----:B0-----:R-:W-:-:S06]  /*01b0*/  IADD3 R3, PT, PT, R6, 0xffffffe, RZ ;  /* 0x0ffffffe06037810 */ /* 0x001fcc0007ffe0ff */
[----:B------:R-:W0:Y:S02]  /*01c0*/  F2I.FTZ.U32.TRUNC.NTZ R3, R3 ;  /* 0x0000000300037305 */ /* 0x000e24000021f000 */
[----:B0-----:R-:W-:-:S04]  /*01d0*/  IMAD R7, R7, R3, RZ ;  /* 0x0000000307077224 */ /* 0x001fc800078e02ff */
[----:B------:R-:W-:Y:S01]  /*01e0*/  IMAD.HI.U32 R7, R3, R7, R2 ;  /* 0x0000000703077227 */ /* 0x000fe200078e0002 */
[----:B------:R-:W-:-:S05]  /*01f0*/  IADD3 R2, PT, PT, R5, -R10, -R4 ;  /* 0x8000000a05027210 */ /* 0x000fca0007ffe804 */
[----:B------:R-:W-:-:S05]  /*0200*/  IMAD.HI.U32 R7, R7, R2, RZ ;  /* 0x0000000207077227 */ /* 0x000fca00078e00ff */
[----:B------:R-:W-:-:S05]  /*0210*/  IADD3 R3, PT, PT, -R7, RZ, RZ ;  /* 0x000000ff07037210 */ /* 0x000fca0007ffe1ff */
[----:B------:R-:W-:-:S05]  /*0220*/  IMAD R2, R15, R3, R2 ;  /* 0x000000030f027224 */ /* 0x000fca00078e0202 */
[----:B------:R-:W-:-:S13]  /*0230*/  ISETP.GE.U32.AND P0, PT, R2, R15, PT ;  /* 0x0000000f0200720c */ /* 0x000fda0003f06070 */
[----:B------:R-:W-:Y:S02]  /*0240*/  @P0 IADD3 R2, PT, PT, -R15, R2, RZ ;  /* 0x000000020f020210 */ /* 0x000fe40007ffe1ff */
[----:B------:R-:W-:Y:S02]  /*0250*/  @P0 IADD3 R7, PT, PT, R7, 0x1, RZ ;  /* 0x0000000107070810 */ /* 0x000fe40007ffe0ff */
[----:B------:R-:W-:Y:S02]  /*0260*/  ISETP.GE.U32.AND P1, PT, R2, R15, PT ;  /* 0x0000000f0200720c */ /* 0x000fe40003f26070 */
[----:B------:R-:W0:Y:S11]  /*0270*/  LDC.64 R2, c[0x0][0x388] ;  /* 0x0000e200ff027b82 */ /* 0x000e360000000a00 */
[----:B------:R-:W-:-:S02]  /*0280*/  @P1 IADD3 R7, PT, PT, R7, 0x1, RZ ;  /* 0x0000000107071810 */ /* 0x000fc40007ffe0ff */
[----:B------:R-:W-:-:S04]  /*0290*/  @!P2 LOP3.LUT R7, RZ, R15, RZ, 0x33, !PT ;  /* 0x0000000fff07a212 */ /* 0x000fc800078e33ff */
[----:B------:R-:W-:-:S04]  /*02a0*/  IADD3 R4, PT, PT, R4, R7, RZ ;  /* 0x0000000704047210 */ /* 0x000fc80007ffe0ff */
[C---:B------:R-:W-:Y:S02]  /*02b0*/  LOP3.LUT R5, R4.reuse, 0x1, RZ, 0xc0, !PT ;  /* 0x0000000104057812 */ /* 0x040fe400078ec0ff */
[----:B------:R-:W-:Y:S02]  /*02c0*/  ISETP.NE.AND P0, PT, R4, RZ, PT ;  /* 0x000000ff0400720c */ /* 0x000fe40003f05270 */
[----:B------:R-:W-:-:S13]  /*02d0*/  ISETP.NE.U32.AND P1, PT, R5, 0x1, PT ;  /* 0x000000010500780c */ /* 0x000fda0003f25070 */
[----:B-1----:R-:W-:Y:S05]  /*02e0*/  @!P1 BRA `(.L_x_3) ;  /* 0x0000000400dc9947 */ /* 0x002fea0003800000 */
[----:B------:R-:W1:Y:S02]  /*02f0*/  LDC.64 R6, c[0x0][0x380] ;  /* 0x0000e000ff067b82 */ /* 0x000e640000000a00 */
[----:B-1----:R-:W-:-:S06]  /*0300*/  IMAD.WIDE R6, R12, 0x10, R6 ;  /* 0x000000100c067825 */ /* 0x002fcc00078e0206 */
[----:B------:R-:W2:Y:S02]  /*0310*/  LDG.E.128 R4, desc[UR4][R6.64] ;  /* 0x0000000406047981 */ /* 0x000ea4000c1e1d00 */
[C---:B--2---:R-:W-:Y:S02]  /*0320*/  SHF.L.U32 R8, R4.reuse, 0x10, RZ ;  /* 0x0000001004087819 */ /* 0x044fe400000006ff */
[----:B------:R-:W-:Y:S02]  /*0330*/  SHF.L.U32 R11, R5, 0x10, RZ ;  /* 0x00000010050b7819 */ /* 0x000fe400000006ff */
[----:B------:R-:W-:Y:S01]  /*0340*/  PRMT R4, R4, 0x7632, R4 ;  /* 0x0000763204047816 */ /* 0x000fe20000000004 */
[----:B------:R-:W-:Y:S01]  /*0350*/  FMUL R9, R8, -1 ;  /* 0xbf80000008097820 */ /* 0x000fe20000400000 */
[----:B------:R-:W-:Y:S02]  /*0360*/  SHF.L.U32 R14, R7, 0x10, RZ ;  /* 0x00000010070e7819 */ /* 0x000fe400000006ff */
[----:B------:R-:W-:Y:S01]  /*0370*/  SHF.L.U32 R4, R4, 0x10, RZ ;  /* 0x0000001004047819 */ /* 0x000fe200000006ff */
[----:B------:R-:W-:Y:S01]  /*0380*/  FMUL R20, R9, 1.4426950216293334961 ;  /* 0x3fb8aa3b09147820 */ /* 0x000fe20000400000 */
[----:B------:R-:W-:Y:S01]  /*0390*/  FMUL R9, R11, -1 ;  /* 0xbf8000000b097820 */ /* 0x000fe20000400000 */
[----:B------:R-:W-:Y:S01]  /*03a0*/  SHF.L.U32 R18, R6, 0x10, RZ ;  /* 0x0000001006127819 */ /* 0x000fe200000006ff */
[----:B------:R-:W-:Y:S01]  /*03b0*/  FMUL R25, R14, -1 ;  /* 0xbf8000000e197820 */ /* 0x000fe20000400000 */
[----:B------:R-:W-:Y:S01]  /*03c0*/  PRMT R7, R7, 0x7632, R7 ;  /* 0x0000763207077816 */ /* 0x000fe20000000007 */
[----:B------:R-:W-:Y:S01]  /*03d0*/  FMUL R19, R9, 1.4426950216293334961 ;  /* 0x3fb8aa3b09137820 */ /* 0x000fe20000400000 */
[----:B------:R-:W-:Y:S01]  /*03e0*/  FMUL R9, R4, -1 ;  /* 0xbf80000004097820 */ /* 0x000fe20000400000 */
[----:B------:R-:W-:Y:S01]  /*03f0*/  FSETP.GEU.AND P2, PT, R20, -126, PT ;  /* 0xc2fc00001400780b */ /* 0x000fe20003f4e000 */
[----:B------:R-:W-:Y:S01]  /*0400*/  FMUL R21, R18, -1 ;  /* 0xbf80000012157820 */ /* 0x000fe20000400000 */
[----:B------:R-:W-:Y:S01]  /*0410*/  PRMT R6, R6, 0x7632, R6 ;  /* 0x0000763206067816 */ /* 0x000fe20000000006 */
[----:B------:R-:W-:Y:S01]  /*0420*/  FMUL R9, R9, 1.4426950216293334961 ;  /* 0x3fb8aa3b09097820 */ /* 0x000fe20000400000 */
[----:B------:R-:W-:Y:S01]  /*0430*/  FSETP.GEU.AND P4, PT, R19, -126, PT ;  /* 0xc2fc00001300780b */ /* 0x000fe20003f8e000 */
[----:B------:R-:W-:Y:S01]  /*0440*/  FMUL R21, R21, 1.4426950216293334961 ;  /* 0x3fb8aa3b15157820 */ /* 0x000fe20000400000 */
[----:B------:R-:W-:Y:S01]  /*0450*/  PRMT R5, R5, 0x7632, R5 ;  /* 0x0000763205057816 */ /* 0x000fe20000000005 */
[----:B------:R-:W-:Y:S01]  /*0460*/  FMUL R25, R25, 1.4426950216293334961 ;  /* 0x3fb8aa3b19197820 */ /* 0x000fe20000400000 */
[----:B------:R-:W-:-:S02]  /*0470*/  FSETP.GEU.AND P3, PT, R9, -126, PT ;  /* 0xc2fc00000900780b */ /* 0x000fc40003f6e000 */
[----:B------:R-:W-:Y:S02]  /*0480*/  SHF.L.U32 R7, R7, 0x10, RZ ;  /* 0x0000001007077819 */ /* 0x000fe400000006ff */
[----:B------:R-:W-:Y:S01]  /*0490*/  SHF.L.U32 R6, R6, 0x10, RZ ;  /* 0x0000001006067819 */ /* 0x000fe200000006ff */
[----:B------:R-:W-:Y:S01]  /*04a0*/  @!P2 FMUL R20, R20, 0.5 ;  /* 0x3f0000001414a820 */ /* 0x000fe20000400000 */
[----:B------:R-:W-:Y:S01]  /*04b0*/  SHF.L.U32 R5, R5, 0x10, RZ ;  /* 0x0000001005057819 */ /* 0x000fe200000006ff */
[----:B------:R-:W-:Y:S01]  /*04c0*/  FMUL R24, R7, -1 ;  /* 0xbf80000007187820 */ /* 0x000fe20000400000 */
[----:B------:R-:W-:Y:S01]  /*04d0*/  FSETP.GEU.AND P5, PT, R21, -126, PT ;  /* 0xc2fc00001500780b */ /* 0x000fe20003fae000 */
[----:B------:R-:W-:Y:S01]  /*04e0*/  FMUL R22, R6, -1 ;  /* 0xbf80000006167820 */ /* 0x000fe20000400000 */
[----:B------:R-:W-:Y:S01]  /*04f0*/  @!P4 FMUL R19, R19, 0.5 ;  /* 0x3f0000001313c820 */ /* 0x000fe20000400000 */
[----:B------:R-:W1:Y:S01]  /*0500*/  MUFU.EX2 R20, R20 ;  /* 0x0000001400147308 */ /* 0x000e620000000800 */
[----:B------:R-:W-:Y:S01]  /*0510*/  FMUL R26, R5, -1 ;  /* 0xbf800000051a7820 */ /* 0x000fe20000400000 */
[----:B------:R-:W-:Y:S01]  /*0520*/  @!P3 FMUL R9, R9, 0.5 ;  /* 0x3f0000000909b820 */ /* 0x000fe20000400000 */
[----:B------:R-:W-:Y:S01]  /*0530*/  FMUL R24, R24, 1.4426950216293334961 ;  /* 0x3fb8aa3b18187820 */ /* 0x000fe20000400000 */
[----:B------:R-:W-:Y:S01]  /*0540*/  FMUL R22, R22, 1.4426950216293334961 ;  /* 0x3fb8aa3b16167820 */ /* 0x000fe20000400000 */
[----:B------:R-:W-:Y:S01]  /*0550*/  FMUL R26, R26, 1.4426950216293334961 ;  /* 0x3fb8aa3b1a1a7820 */ /* 0x000fe20000400000 */
[----:B------:R-:W-:-:S02]  /*0560*/  FSETP.GEU.AND P6, PT, R25, -126, PT ;  /* 0xc2fc00001900780b */ /* 0x000fc40003fce000 */
[----:B------:R-:W2:Y:S02]  /*0570*/  MUFU.EX2 R9, R9 ;  /* 0x0000000900097308 */ /* 0x000ea40000000800 */
[----:B------:R-:W-:Y:S01]  /*0580*/  FSETP.GEU.AND P1, PT, R26, -126, PT ;  /* 0xc2fc00001a00780b */ /* 0x000fe20003f2e000 */
[----:B------:R-:W-:-:S05]  /*0590*/  @!P5 FMUL R21, R21, 0.5 ;  /* 0x3f0000001515d820 */ /* 0x000fca0000400000 */
[----:B------:R-:W3:Y:S01]  /*05a0*/  MUFU.EX2 R19, R19 ;  /* 0x0000001300137308 */ /* 0x000ee20000000800 */
[----:B-1----:R-:W-:Y:S01]  /*05b0*/  @!P2 FMUL R20, R20, R20 ;  /* 0x000000141414a220 */ /* 0x002fe20000400000 */
[----:B------:R-:W-:Y:S01]  /*05c0*/  FSETP.GEU.AND P2, PT, R22, -126, PT ;  /* 0xc2fc00001600780b */ /* 0x000fe20003f4e000 */
[----:B------:R-:W-:Y:S02]  /*05d0*/  @!P6 FMUL R25, R25, 0.5 ;  /* 0x3f0000001919e820 */ /* 0x000fe40000400000 */
[----:B------:R-:W-:Y:S02]  /*05e0*/  FADD R28, R20, 1 ;  /* 0x3f800000141c7421 */ /* 0x000fe40000000000 */
[----:B------:R-:W-:Y:S01]  /*05f0*/  @!P1 FMUL R26, R26, 0.5 ;  /* 0x3f0000001a1a9820 */ /* 0x000fe20000400000 */
[----:B------:R-:W1:Y:S01]  /*0600*/  MUFU.EX2 R23, R21 ;  /* 0x0000001500177308 */ /* 0x000e620000000800 */
[----:B--2---:R-:W-:Y:S01]  /*0610*/  @!P3 FMUL R9, R9, R9 ;  /* 0x000000090909b220 */ /* 0x004fe20000400000 */
[----:B------:R-:W-:-:S03]  /*0620*/  FSETP.GEU.AND P3, PT, R24, -126, PT ;  /* 0xc2fc00001800780b */ /* 0x000fc60003f6e000 */
[----:B------:R-:W-:Y:S02]  /*0630*/  FADD R27, R9, 1 ;  /* 0x3f800000091b7421 */ /* 0x000fe40000000000 */
[----:B------:R-:W-:Y:S01]  /*0640*/  @!P2 FMUL R22, R22, 0.5 ;  /* 0x3f0000001616a820 */ /* 0x000fe20000400000 */
[----:B------:R-:W2:Y:S01]  /*0650*/  MUFU.EX2 R25, R25 ;  /* 0x0000001900197308 */ /* 0x000ea20000000800 */
[----:B---3--:R-:W-:Y:S01]  /*0660*/  @!P4 FMUL R19, R19, R19 ;  /* 0x000000131313c220 */ /* 0x008fe20000400000 */
[----:B------:R-:W-:-:S03]  /*0670*/  FSETP.GEU.AND P4, PT, |R28|, 1.175494350822287508e-38, PT ;  /* 0x008000001c00780b */ /* 0x000fc60003f8e200 */
[----:B------:R-:W-:Y:S02]  /*0680*/  FADD R20, R19, 1 ;  /* 0x3f80000013147421 */ /* 0x000fe40000000000 */
[----:B------:R-:W-:Y:S01]  /*0690*/  @!P3 FMUL R24, R24, 0.5 ;  /* 0x3f0000001818b820 */ /* 0x000fe20000400000 */
[----:B------:R-:W3:Y:S01]  /*06a0*/  MUFU.EX2 R21, R26 ;  /* 0x0000001a00157308 */ /* 0x000ee20000000800 */
[----:B-1----:R-:W-:Y:S01]  /*06b0*/  @!P5 FMUL R23, R23, R23 ;  /* 0x000000171717d220 */ /* 0x002fe20000400000 */
[----:B------:R-:W-:-:S03]  /*06c0*/  FSETP.GEU.AND P5, PT, |R20|, 1.175494350822287508e-38, PT ;  /* 0x008000001400780b */ /* 0x000fc60003fae200 */
[----:B------:R-:W-:Y:S02]  /*06d0*/  FADD R19, R23, 1 ;  /* 0x3f80000017137421 */ /* 0x000fe40000000000 */
[----:B------:R-:W-:Y:S01]  /*06e0*/  @!P4 FMUL R28, R28, 16777216 ;  /* 0x4b8000001c1cc820 */ /* 0x000fe20000400000 */
[----:B------:R-:W1:Y:S01]  /*06f0*/  MUFU.EX2 R24, R24 ;  /* 0x0000001800187308 */ /* 0x000e620000000800 */
[----:B--2---:R-:W-:Y:S01]  /*0700*/  @!P6 FMUL R25, R25, R25 ;  /* 0x000000191919e220 */ /* 0x004fe20000400000 */
[----:B------:R-:W-:Y:S01]  /*0710*/  FSETP.GEU.AND P6, PT, |R19|, 1.175494350822287508e-38, PT ;  /* 0x008000001300780b */ /* 0x000fe20003fce200 */
[----:B------:R-:W-:Y:S02]  /*0720*/  @!P4 FMUL R8, R8, 16777216 ;  /* 0x4b8000000808c820 */ /* 0x000fe40000400000 */
[----:B------:R-:W-:Y:S02]  /*0730*/  FADD R25, R25, 1 ;  /* 0x3f80000019197421 */ /* 0x000fe40000000000 */
[----:B------:R-:W-:Y:S01]  /*0740*/  @!P5 FMUL R20, R20, 16777216 ;  /* 0x4b8000001414d820 */ /* 0x000fe20000400000 */
[----:B------:R-:W2:Y:S01]  /*0750*/  MUFU.EX2 R22, R22 ;  /* 0x0000001600167308 */ /* 0x000ea20000000800 */
[----:B---3--:R-:W-:Y:S01]  /*0760*/  @!P1 FMUL R21, R21, R21 ;  /* 0x0000001515159220 */ /* 0x008fe20000400000 */
[----:B------:R-:W-:Y:S01]  /*0770*/  @!P5 FMUL R11, R11, 16777216 ;  /* 0x4b8000000b0bd820 */ /* 0x000fe20000400000 */
[----:B------:R-:W-:-:S02]  /*0780*/  FSETP.GEU.AND P1, PT, |R25|, 1.175494350822287508e-38, PT ;  /* 0x008000001900780b */ /* 0x000fc40003f2e200 */
[----:B------:R-:W-:Y:S02]  /*0790*/  FADD R26, R21, 1 ;  /* 0x3f800000151a7421 */ /* 0x000fe40000000000 */
[----:B------:R-:W-:Y:S01]  /*07a0*/  @!P6 FMUL R19, R19, 16777216 ;  /* 0x4b8000001313e820 */ /* 0x000fe20000400000 */
[----:B------:R3:W4:Y:S01]  /*07b0*/  MUFU.RCP R23, R28 ;  /* 0x0000001c00177308 */ /* 0x0007220000001000 */
[----:B-1----:R-:W-:Y:S01]  /*07c0*/  @!P3 FMUL R24, R24, R24 ;  /* 0x000000181818b220 */ /* 0x002fe20000400000 */
[----:B------:R-:W-:Y:S01]  /*07d0*/  FSETP.GEU.AND P3, PT, |R26|, 1.175494350822287508e-38, PT ;  /* 0x008000001a00780b */ /* 0x000fe20003f6e200 */
[----:B------:R-:W-:Y:S02]  /*07e0*/  @!P6 FMUL R18, R18, 16777216 ;  /* 0x4b8000001212e820 */ /* 0x000fe40000400000 */
[----:B------:R-:W-:-:S03]  /*07f0*/  FADD R24, R24, 1 ;  /* 0x3f80000018187421 */ /* 0x000fc60000000000 */
[----:B------:R-:W-:Y:S01]  /*0800*/  @!P1 FMUL R25, R25, 16777216 ;  /* 0x4b80000019199820 */ /* 0x000fe20000400000 */
[----:B--2---:R-:W-:Y:S01]  /*0810*/  @!P2 FMUL R22, R22, R22 ;  /* 0x000000161616a220 */ /* 0x004fe20000400000 */
[----:B------:R-:W-:Y:S01]  /*0820*/  FSETP.GEU.AND P2, PT, |R27|, 1.175494350822287508e-38, PT ;  /* 0x008000001b00780b */ /* 0x000fe20003f4e200 */
[----:B------:R-:W1:Y:S01]  /*0830*/  MUFU.RCP R20, R20 ;  /* 0x0000001400147308 */ /* 0x000e620000001000 */
[----:B------:R-:W-:Y:S01]  /*0840*/  FSETP.GEU.AND P5, PT, |R24|, 1.175494350822287508e-38, PT ;  /* 0x008000001800780b */ /* 0x000fe20003fae200 */
[----:B---3--:R-:W-:Y:S01]  /*0850*/  FADD R28, R22, 1 ;  /* 0x3f800000161c7421 */ /* 0x008fe20000000000 */
[----:B------:R-:W-:Y:S01]  /*0860*/  @!P1 FMUL R14, R14, 16777216 ;  /* 0x4b8000000e0e9820 */ /* 0x000fe20000400000 */
[----:B------:R-:W-:Y:S01]  /*0870*/  @!P3 FMUL R26, R26, 16777216 ;  /* 0x4b8000001a1ab820 */ /* 0x000fe20000400000 */
[----:B------:R-:W-:Y:S01]  /*0880*/  @!P3 FMUL R5, R5, 16777216 ;  /* 0x4b8000000505b820 */ /* 0x000fe20000400000 */
[----:B----4-:R-:W-:Y:S01]  /*0890*/  FMUL R23, R23, R8 ;  /* 0x0000000817177220 */ /* 0x010fe20000400000 */
[----:B------:R-:W-:Y:S01]  /*08a0*/  FSETP.GEU.AND P4, PT, |R28|, 1.175494350822287508e-38, PT ;  /* 0x008000001c00780b */ /* 0x000fe20003f8e200 */
[----:B------:R-:W2:Y:S01]  /*08b0*/  LDC.64 R8, c[0x0][0x388] ;  /* 0x0000e200ff087b82 */ /* 0x000ea20000000a00 */
[----:B------:R-:W3:Y:S03]  /*08c0*/  MUFU.RCP R21, R25 ;  /* 0x0000001900157308 */ /* 0x000ee60000001000 */
[----:B------:R-:W-:Y:S01]  /*08d0*/  @!P2 FMUL R27, R27, 16777216 ;  /* 0x4b8000001b1ba820 */ /* 0x000fe20000400000 */
[----:B------:R-:W-:Y:S01]  /*08e0*/  @!P2 FMUL R4, R4, 16777216 ;  /* 0x4b8000000404a820 */ /* 0x000fe20000400000 */
[----:B------:R-:W-:Y:S01]  /*08f0*/  @!P5 FMUL R24, R24, 16777216 ;  /* 0x4b8000001818d820 */ /* 0x000fe20000400000 */
[----:B------:R-:W-:-:S02]  /*0900*/  @!P5 FMUL R7, R7, 16777216 ;  /* 0x4b8000000707d820 */ /* 0x000fc40000400000 */
[----:B------:R-:W4:Y:S01]  /*0910*/  MUFU.RCP R19, R19 ;  /* 0x0000001300137308 */ /* 0x000f220000001000 */
[----:B-1----:R-:W-:Y:S02]  /*0920*/  FMUL R20, R20, R11 ;  /* 0x0000000b14147220 */ /* 0x002fe40000400000 */
[----:B------:R-:W-:Y:S01]  /*0930*/  @!P4 FMUL R28, R28, 16777216 ;  /* 0x4b8000001c1cc820 */ /* 0x000fe20000400000 */
[----:B------:R-:W-:-:S04]  /*0940*/  @!P4 FMUL R6, R6, 16777216 ;  /* 0x4b8000000606c820 */ /* 0x000fc80000400000 */
[----:B------:R-:W1:Y:S01]  /*0950*/  MUFU.RCP R27, R27 ;  /* 0x0000001b001b7308 */ /* 0x000e620000001000 */
[----:B---3--:R-:W-:Y:S01]  /*0960*/  FMUL R21, R21, R14 ;  /* 0x0000000e15157220 */ /* 0x008fe20000400000 */
[----:B------:R-:W-:Y:S01]  /*0970*/  MOV R14, R10 ;  /* 0x0000000a000e7202 */ /* 0x000fe20000000f00 */
[----:B--2---:R-:W-:-:S05]  /*0980*/  IMAD.WIDE R8, R12, 0x10, R8 ;  /* 0x000000100c087825 */ /* 0x004fca00078e0208 */
[----:B------:R-:W2:Y:S01]  /*0990*/  MUFU.RCP R22, R26 ;  /* 0x0000001a00167308 */ /* 0x000ea20000001000 */
[----:B----4-:R-:W-:-:S07]  /*09a0*/  FMUL R19, R19, R18 ;  /* 0x0000001213137220 */ /* 0x010fce0000400000 */
[----:B------:R-:W3:Y:S01]  /*09b0*/  MUFU.RCP R25, R28 ;  /* 0x0000001c00197308 */ /* 0x000ee20000001000 */
[----:B-1----:R-:W-:-:S05]  /*09c0*/  FMUL R4, R27, R4 ;  /* 0x000000041b047220 */ /* 0x002fca0000400000 */
[----:B------:R-:W-:Y:S02]  /*09d0*/  F2FP.BF16.F32.PACK_AB R4, R4, R23 ;  /* 0x000000170404723e */ /* 0x000fe400000010ff */
[----:B------:R-:W1:Y:S01]  /*09e0*/  MUFU.RCP R24, R24 ;  /* 0x0000001800187308 */ /* 0x000e620000001000 */
[----:B--2---:R-:W-:-:S05]  /*09f0*/  FMUL R5, R22, R5 ;  /* 0x0000000516057220 */ /* 0x004fca0000400000 */
[----:B------:R-:W-:Y:S01]  /*0a00*/  F2FP.BF16.F32.PACK_AB R5, R5, R20 ;  /* 0x000000140505723e */ /* 0x000fe200000010ff */
[----:B---3--:R-:W-:-:S05]  /*0a10*/  FMUL R6, R25, R6 ;  /* 0x0000000619067220 */ /* 0x008fca0000400000 */
[----:B------:R-:W-:Y:S01]  /*0a20*/  F2FP.BF16.F32.PACK_AB R6, R6, R19 ;  /* 0x000000130606723e */ /* 0x000fe200000010ff */
[----:B-1----:R-:W-:-:S05]  /*0a30*/  FMUL R24, R24, R7 ;  /* 0x0000000718187220 */ /* 0x002fca0000400000 */
[----:B------:R-:W-:-:S05]  /*0a40*/  F2FP.BF16.F32.PACK_AB R7, R24, R21 ;  /* 0x000000151807723e */ /* 0x000fca00000010ff */
[----:B------:R1:W-:Y:S02]  /*0a50*/  STG.E.128 desc[UR4][R8.64], R4 ;  /* 0x0000000408007986 */ /* 0x0003e4000c101d04 */
.L_x_3:
[----:B------:R-:W-:Y:S05]  /*0a60*/  BSYNC.RECONVERGENT B1 ;  /* 0x0000000000017941 */ /* 0x000fea0003800200 */
.L_x_2:
[----:B------:R-:W-:Y:S05]  /*0a70*/  @!P0 BRA `(.L_x_1) ;  /* 0x0000000c00ac8947 */ /* 0x000fea0003800000 */
.L_x_4:
[----:B-1----:R-:W-:-:S05]  /*0a80*/  IMAD.WIDE R8, R14, 0x10, R16 ;  /* 0x000000100e087825 */ /* 0x002fca00078e0210 */
[----:B--2---:R1:W2:Y:S02]  /*0a90*/  LDG.E.128 R4, desc[UR4][R8.64] ;  /* 0x0000000408047981 */ /* 0x0042a4000c1e1d00 */
[----:B-1----:R-:W-:Y:S01]  /*0aa0*/  IMAD.WIDE R8, R15, 0x10, R8 ;  /* 0x000000100f087825 */ /* 0x002fe200078e0208 */
[----:B--2---:R-:W-:Y:S02]  /*0ab0*/  SHF.L.U32 R19, R4, 0x10, RZ ;  /* 0x0000001004137819 */ /* 0x004fe400000006ff */
[C---:B------:R-:W-:Y:S02]  /*0ac0*/  SHF.L.U32 R11, R5.reuse, 0x10, RZ ;  /* 0x00000010050b7819 */ /* 0x040fe400000006ff */
[----:B------:R-:W-:Y:S01]  /*0ad0*/  PRMT R5, R5, 0x7632, R5 ;  /* 0x0000763205057816 */ /* 0x000fe20000000005 */
[----:B------:R-:W-:Y:S02]  /*0ae0*/  FMUL R10, R19, -1 ;  /* 0xbf800000130a7820 */ /* 0x000fe40000400000 */
[----:B------:R-:W-:Y:S01]  /*0af0*/  FMUL R26, R11, -1 ;  /* 0xbf8000000b1a7820 */ /* 0x000fe20000400000 */
[----:B------:R-:W-:Y:S01]  /*0b00*/  SHF.L.U32 R5, R5, 0x10, RZ ;  /* 0x0000001005057819 */ /* 0x000fe200000006ff */
[----:B------:R-:W-:-:S02]  /*0b10*/  FMUL R18, R10, 1.4426950216293334961 ;  /* 0x3fb8aa3b0a127820 */ /* 0x000fc40000400000 */
[----:B------:R-:W-:Y:S02]  /*0b20*/  FMUL R26, R26, 1.4426950216293334961 ;  /* 0x3fb8aa3b1a1a7820 */ /* 0x000fe40000400000 */
[----:B------:R-:W-:Y:S01]  /*0b30*/  FMUL R21, R5, -1 ;  /* 0xbf80000005157820 */ /* 0x000fe20000400000 */
[----:B------:R-:W-:Y:S02]  /*0b40*/  FSETP.GEU.AND P0, PT, R18, -126, PT ;  /* 0xc2fc00001200780b */ /* 0x000fe40003f0e000 */
[----:B------:R-:W-:Y:S01]  /*0b50*/  FSETP.GEU.AND P2, PT, R26, -126, PT ;  /* 0xc2fc00001a00780b */ /* 0x000fe20003f4e000 */
[----:B------:R-:W-:-:S10]  /*0b60*/  FMUL R21, R21, 1.4426950216293334961 ;  /* 0x3fb8aa3b15157820 */ /* 0x000fd40000400000 */
[----:B------:R-:W-:Y:S02]  /*0b70*/  @!P0 FMUL R18, R18, 0.5 ;  /* 0x3f00000012128820 */ /* 0x000fe40000400000 */
[----:B------:R-:W-:Y:S02]  /*0b80*/  @!P2 FMUL R26, R26, 0.5 ;  /* 0x3f0000001a1aa820 */ /* 0x000fe40000400000 */
[----:B------:R1:W2:Y:S08]  /*0b90*/  MUFU.EX2 R10, R18 ;  /* 0x00000012000a7308 */ /* 0x0002b00000000800 */
[----:B------:R-:W3:Y:S01]  /*0ba0*/  MUFU.EX2 R26, R26 ;  /* 0x0000001a001a7308 */ /* 0x000ee20000000800 */
[----:B-1----:R-:W-:-:S02]  /*0bb0*/  PRMT R18, R4, 0x7632, R18 ;  /* 0x0000763204127816 */ /* 0x002fc40000000012 */
[C---:B------:R-:W-:Y:S02]  /*0bc0*/  SHF.L.U32 R4, R7.reuse, 0x10, RZ ;  /* 0x0000001007047819 */ /* 0x040fe400000006ff */
[----:B------:R-:W-:Y:S02]  /*0bd0*/  PRMT R7, R7, 0x7632, R7 ;  /* 0x0000763207077816 */ /* 0x000fe40000000007 */
[----:B------:R-:W-:Y:S01]  /*0be0*/  SHF.L.U32 R18, R18, 0x10, RZ ;  /* 0x0000001012127819 */ /* 0x000fe200000006ff */
[----:B------:R-:W-:Y:S01]  /*0bf0*/  FMUL R23, R4, -1 ;  /* 0xbf80000004177820 */ /* 0x000fe20000400000 */
[----:B--2---:R-:W-:Y:S01]  /*0c00*/  @!P0 FMUL R10, R10, R10 ;  /* 0x0000000a0a0a8220 */ /* 0x004fe20000400000 */
[----:B------:R-:W-:Y:S02]  /*0c10*/  SHF.L.U32 R7, R7, 0x10, RZ ;  /* 0x0000001007077819 */ /* 0x000fe400000006ff */
[----:B------:R-:W-:Y:S01]  /*0c20*/  FMUL R23, R23, 1.4426950216293334961 ;  /* 0x3fb8aa3b17177820 */ /* 0x000fe20000400000 */
[----:B------:R-:W-:Y:S01]  /*0c30*/  FADD R20, R10, 1 ;  /* 0x3f8000000a147421 */ /* 0x000fe20000000000 */
[C---:B------:R-:W-:Y:S01]  /*0c40*/  SHF.L.U32 R10, R6.reuse, 0x10, RZ ;  /* 0x00000010060a7819 */ /* 0x040fe200000006ff */
[----:B------:R-:W-:Y:S01]  /*0c50*/  FMUL R25, R7, -1 ;  /* 0xbf80000007197820 */ /* 0x000fe20000400000 */
[----:B------:R-:W-:Y:S01]  /*0c60*/  PRMT R6, R6, 0x7632, R6 ;  /* 0x0000763206067816 */ /* 0x000fe20000000006 */
[----:B---3--:R-:W-:Y:S01]  /*0c70*/  @!P2 FMUL R26, R26, R26 ;  /* 0x0000001a1a1aa220 */ /* 0x008fe20000400000 */
[----:B------:R-:W-:Y:S01]  /*0c80*/  FSETP.GEU.AND P0, PT, |R20|, 1.175494350822287508e-38, PT ;  /* 0x008000001400780b */ /* 0x000fe20003f0e200 */
[----:B------:R-:W-:Y:S01]  /*0c90*/  FMUL R24, R10, -1 ;  /* 0xbf8000000a187820 */ /* 0x000fe20000400000 */
[----:B------:R-:W-:Y:S01]  /*0ca0*/  FSETP.GEU.AND P4, PT, R23, -126, PT ;  /* 0xc2fc00001700780b */ /* 0x000fe20003f8e000 */
[----:B------:R-:W-:Y:S01]  /*0cb0*/  FMUL R25, R25, 1.4426950216293334961 ;  /* 0x3fb8aa3b19197820 */ /* 0x000fe20000400000 */
[----:B------:R-:W-:Y:S01]  /*0cc0*/  SHF.L.U32 R6, R6, 0x10, RZ ;  /* 0x0000001006067819 */ /* 0x000fe200000006ff */
[----:B------:R-:W-:Y:S01]  /*0cd0*/  FMUL R24, R24, 1.4426950216293334961 ;  /* 0x3fb8aa3b18187820 */ /* 0x000fe20000400000 */
[----:B------:R-:W-:-:S02]  /*0ce0*/  FADD R26, R26, 1 ;  /* 0x3f8000001a1a7421 */ /* 0x000fc40000000000 */
[----:B------:R-:W-:Y:S01]  /*0cf0*/  FSETP.GEU.AND P2, PT, R25, -126, PT ;  /* 0xc2fc00001900780b */ /* 0x000fe20003f4e000 */
[----:B------:R-:W-:Y:S01]  /*0d00*/  FMUL R22, R6, -1 ;  /* 0xbf80000006167820 */ /* 0x000fe20000400000 */
[----:B------:R-:W-:-:S03]  /*0d10*/  FSETP.GEU.AND P3, PT, R24, -126, PT ;  /* 0xc2fc00001800780b */ /* 0x000fc60003f6e000 */
[----:B------:R-:W-:Y:S01]  /*0d20*/  @!P0 FMUL R20, R20, 16777216 ;  /* 0x4b80000014148820 */ /* 0x000fe20000400000 */
[----:B------:R-:W-:Y:S01]  /*0d30*/  @!P0 FMUL R19, R19, 16777216 ;  /* 0x4b80000013138820 */ /* 0x000fe20000400000 */
[----:B------:R-:W-:Y:S01]  /*0d40*/  FMUL R22, R22, 1.4426950216293334961 ;  /* 0x3fb8aa3b16167820 */ /* 0x000fe20000400000 */
[----:B------:R-:W-:Y:S01]  /*0d50*/  @!P4 FMUL R23, R23, 0.5 ;  /* 0x3f0000001717c820 */ /* 0x000fe20000400000 */
[----:B------:R-:W-:Y:S02]  /*0d60*/  FSETP.GEU.AND P0, PT, R21, -126, PT ;  /* 0xc2fc00001500780b */ /* 0x000fe40003f0e000 */
[----:B------:R-:W1:Y:S01]  /*0d70*/  MUFU.RCP R20, R20 ;  /* 0x0000001400147308 */ /* 0x000e620000001000 */
[----:B------:R-:W-:Y:S01]  /*0d80*/  FSETP.GEU.AND P1, PT, R22, -126, PT ;  /* 0xc2fc00001600780b */ /* 0x000fe20003f2e000 */
[----:B------:R-:W-:Y:S02]  /*0d90*/  @!P2 FMUL R25, R25, 0.5 ;  /* 0x3f0000001919a820 */ /* 0x000fe40000400000 */
[----:B------:R-:W-:-:S04]  /*0da0*/  @!P3 FMUL R24, R24, 0.5 ;  /* 0x3f0000001818b820 */ /* 0x000fc80000400000 */
[----:B------:R-:W2:Y:S03]  /*0db0*/  MUFU.EX2 R23, R23 ;  /* 0x0000001700177308 */ /* 0x000ea60000000800 */
[----:B------:R-:W-:-:S03]  /*0dc0*/  @!P0 FMUL R21, R21, 0.5 ;  /* 0x3f00000015158820 */ /* 0x000fc60000400000 */
[----:B------:R-:W-:Y:S02]  /*0dd0*/  @!P1 FMUL R22, R22, 0.5 ;  /* 0x3f00000016169820 */ /* 0x000fe40000400000 */
[----:B------:R-:W3:Y:S01]  /*0de0*/  MUFU.EX2 R24, R24 ;  /* 0x0000001800187308 */ /* 0x000ee20000000800 */
[----:B-1----:R-:W-:Y:S01]  /*0df0*/  FMUL R19, R20, R19 ;  /* 0x0000001314137220 */ /* 0x002fe20000400000 */
[----:B------:R-:W-:-:S04]  /*0e00*/  FMUL R20, R18, -1 ;  /* 0xbf80000012147820 */ /* 0x000fc80000400000 */
[----:B------:R-:W-:Y:S02]  /*0e10*/  FMUL R20, R20, 1.4426950216293334961 ;  /* 0x3fb8aa3b14147820 */ /* 0x000fe40000400000 */
[----:B------:R-:W1:Y:S01]  /*0e20*/  MUFU.EX2 R22, R22 ;  /* 0x0000001600167308 */ /* 0x000e620000000800 */
[----:B--2---:R-:W-:Y:S02]  /*0e30*/  @!P4 FMUL R23, R23, R23 ;  /* 0x000000171717c220 */ /* 0x004fe40000400000 */
[----:B------:R-:W-:Y:S02]  /*0e40*/  FSETP.GEU.AND P5, PT, R20, -126, PT ;  /* 0xc2fc00001400780b */ /* 0x000fe40003fae000 */
[----:B------:R-:W-:-:S03]  /*0e50*/  FADD R27, R23, 1 ;  /* 0x3f800000171b7421 */ /* 0x000fc60000000000 */
[----:B------:R-:W2:Y:S01]  /*0e60*/  MUFU.EX2 R25, R25 ;  /* 0x0000001900197308 */ /* 0x000ea20000000800 */
[----:B---3--:R-:W-:Y:S01]  /*0e70*/  @!P3 FMUL R24, R24, R24 ;  /* 0x000000181818b220 */ /* 0x008fe20000400000 */
[----:B------:R-:W-:-:S03]  /*0e80*/  FSETP.GEU.AND P3, PT, |R26|, 1.175494350822287508e-38, PT ;  /* 0x008000001a00780b */ /* 0x000fc60003f6e200 */
[----:B------:R-:W-:-:S03]  /*0e90*/  FADD R24, R24, 1 ;  /* 0x3f80000018187421 */ /* 0x000fc60000000000 */
[----:B------:R-:W-:Y:S01]  /*0ea0*/  @!P5 FMUL R20, R20, 0.5 ;  /* 0x3f0000001414d820 */ /* 0x000fe20000400000 */
[----:B------:R-:W3:Y:S01]  /*0eb0*/  MUFU.EX2 R21, R21 ;  /* 0x0000001500157308 */ /* 0x000ee20000000800 */
[----:B------:R-:W-:Y:S01]  /*0ec0*/  FSETP.GEU.AND P4, PT, |R24|, 1.175494350822287508e-38, PT ;  /* 0x008000001800780b */ /* 0x000fe20003f8e200 */
[----:B-1----:R-:W-:-:S04]  /*0ed0*/  @!P1 FMUL R22, R22, R22 ;  /* 0x0000001616169220 */ /* 0x002fc80000400000 */
[----:B------:R-:W-:Y:S01]  /*0ee0*/  FADD R29, R22, 1 ;  /* 0x3f800000161d7421 */ /* 0x000fe20000000000 */
[----:B------:R-:W-:Y:S01]  /*0ef0*/  @!P3 FMUL R26, R26, 16777216 ;  /* 0x4b8000001a1ab820 */ /* 0x000fe20000400000 */
[----:B------:R-:W1:Y:S01]  /*0f00*/  MUFU.EX2 R20, R20 ;  /* 0x0000001400147308 */ /* 0x000e620000000800 */
[----:B--2---:R-:W-:Y:S01]  /*0f10*/  @!P2 FMUL R25, R25, R25 ;  /* 0x000000191919a220 */ /* 0x004fe20000400000 */
[----:B------:R-:W-:Y:S01]  /*0f20*/  @!P3 FMUL R11, R11, 16777216 ;  /* 0x4b8000000b0bb820 */ /* 0x000fe20000400000 */
[----:B------:R-:W-:-:S03]  /*0f30*/  FSETP.GEU.AND P2, PT, |R29|, 1.175494350822287508e-38, PT ;  /* 0x008000001d00780b */ /* 0x000fc60003f4e200 */
[----:B------:R-:W-:Y:S01]  /*0f40*/  @!P4 FMUL R24, R24, 16777216 ;  /* 0x4b8000001818c820 */ /* 0x000fe20000400000 */
[----:B------:R-:W-:Y:S01]  /*0f50*/  @!P4 FMUL R10, R10, 16777216 ;  /* 0x4b8000000a0ac820 */ /* 0x000fe20000400000 */
[----:B------:R-:W2:Y:S01]  /*0f60*/  MUFU.RCP R26, R26 ;  /* 0x0000001a001a7308 */ /* 0x000ea20000001000 */
[----:B---3--:R-:W-:-:S04]  /*0f70*/  @!P0 FMUL R21, R21, R21 ;  /* 0x0000001515158220 */ /* 0x008fc80000400000 */
[----:B------:R-:W-:-:S03]  /*0f80*/  FADD R28, R21, 1 ;  /* 0x3f800000151c7421 */ /* 0x000fc60000000000 */
[----:B------:R3:W4:Y:S01]  /*0f90*/  MUFU.RCP R23, R24 ;  /* 0x0000001800177308 */ /* 0x0007220000001000 */
[----:B-1----:R-:W-:Y:S01]  /*0fa0*/  @!P5 FMUL R20, R20, R20 ;  /* 0x000000141414d220 */ /* 0x002fe20000400000 */
[----:B------:R-:W-:Y:S01]  /*0fb0*/  FSETP.GEU.AND P5, PT, |R27|, 1.175494350822287508e-38, PT ;  /* 0x008000001b00780b */ /* 0x000fe20003fae200 */
[----:B------:R-:W-:Y:S01]  /*0fc0*/  @!P2 FMUL R29, R29, 16777216 ;  /* 0x4b8000001d1da820 */ /* 0x000fe20000400000 */
[----:B------:R-:W-:Y:S01]  /*0fd0*/  FSETP.GEU.AND P1, PT, |R28|, 1.175494350822287508e-38, PT ;  /* 0x008000001c00780b */ /* 0x000fe20003f2e200 */
[----:B------:R-:W-:Y:S01]  /*0fe0*/  FADD R20, R20, 1 ;  /* 0x3f80000014147421 */ /* 0x000fe20000000000 */
[----:B------:R-:W-:Y:S01]  /*0ff0*/  @!P2 FMUL R6, R6, 16777216 ;  /* 0x4b8000000606a820 */ /* 0x000fe20000400000 */
[----:B---3--:R-:W-:-:S03]  /*1000*/  FADD R24, R25, 1 ;  /* 0x3f80000019187421 */ /* 0x008fc60000000000 */
[----:B------:R-:W-:Y:S01]  /*1010*/  FSETP.GEU.AND P0, PT, |R20|, 1.175494350822287508e-38, PT ;  /* 0x008000001400780b */ /* 0x000fe20003f0e200 */
[----:B------:R-:W1:Y:S01]  /*1020*/  MUFU.RCP R29, R29 ;  /* 0x0000001d001d7308 */ /* 0x000e620000001000 */
[----:B--2---:R-:W-:Y:S01]  /*1030*/  FMUL R26, R26, R11 ;  /* 0x0000000b1a1a7220 */ /* 0x004fe20000400000 */
[----:B------:R-:W-:Y:S02]  /*1040*/  FSETP.GEU.AND P6, PT, |R24|, 1.175494350822287508e-38, PT ;  /* 0x008000001800780b */ /* 0x000fe40003fce200 */
[----:B------:R-:W-:Y:S01]  /*1050*/  @!P5 FMUL R27, R27, 16777216 ;  /* 0x4b8000001b1bd820 */ /* 0x000fe20000400000 */
[----:B------:R-:W-:Y:S01]  /*1060*/  @!P5 FMUL R4, R4, 16777216 ;  /* 0x4b8000000404d820 */ /* 0x000fe20000400000 */
[----:B------:R-:W-:Y:S01]  /*1070*/  @!P1 FMUL R28, R28, 16777216 ;  /* 0x4b8000001c1c9820 */ /* 0x000fe20000400000 */
[----:B------:R-:W-:Y:S01]  /*1080*/  @!P1 FMUL R5, R5, 16777216 ;  /* 0x4b80000005059820 */ /* 0x000fe20000400000 */
[----:B------:R-:W2:Y:S01]  /*1090*/  MUFU.RCP R21, R27 ;  /* 0x0000001b00157308 */ /* 0x000ea20000001000 */
[----:B----4-:R-:W-:-:S03]  /*10a0*/  FMUL R23, R23, R10 ;  /* 0x0000000a17177220 */ /* 0x010fc60000400000 */
[----:B------:R-:W-:Y:S01]  /*10b0*/  @!P0 FMUL R20, R20, 16777216 ;  /* 0x4b80000014148820 */ /* 0x000fe20000400000 */
[----:B------:R-:W-:Y:S02]  /*10c0*/  @!P0 FMUL R18, R18, 16777216 ;  /* 0x4b80000012128820 */ /* 0x000fe40000400000 */
[----:B------:R-:W-:Y:S01]  /*10d0*/  @!P6 FMUL R24, R24, 16777216 ;  /* 0x4b8000001818e820 */ /* 0x000fe20000400000 */
[----:B------:R-:W3:Y:S01]  /*10e0*/  MUFU.RCP R25, R20 ;  /* 0x0000001400197308 */ /* 0x000ee20000001000 */
[----:B------:R-:W-:Y:S01]  /*10f0*/  @!P6 FMUL R7, R7, 16777216 ;  /* 0x4b8000000707e820 */ /* 0x000fe20000400000 */
[----:B-1----:R-:W-:-:S05]  /*1100*/  FMUL R6, R29, R6 ;  /* 0x000000061d067220 */ /* 0x002fca0000400000 */
[----:B------:R-:W-:Y:S01]  /*1110*/  F2FP.BF16.F32.PACK_AB R6, R6, R23 ;  /* 0x000000170606723e */ /* 0x000fe200000010ff */
[----:B------:R-:W1:Y:S01]  /*1120*/  MUFU.RCP R22, R28 ;  /* 0x0000001c00167308 */ /* 0x000e620000001000 */
[----:B--2---:R-:W-:-:S07]  /*1130*/  FMUL R21, R21, R4 ;  /* 0x0000000415157220 */ /* 0x004fce0000400000 */
[----:B------:R-:W2:Y:S01]  /*1140*/  MUFU.RCP R24, R24 ;  /* 0x0000001800187308 */ /* 0x000ea20000001000 */
[----:B---3--:R-:W-:-:S05]  /*1150*/  FMUL R4, R25, R18 ;  /* 0x0000001219047220 */ /* 0x008fca0000400000 */
[----:B------:R-:W-:Y:S01]  /*1160*/  F2FP.BF16.F32.PACK_AB R4, R4, R19 ;  /* 0x000000130404723e */ /* 0x000fe200000010ff */
[----:B0-----:R-:W-:-:S04]  /*1170*/  IMAD.WIDE R18, R14, 0x10, R2 ;  /* 0x000000100e127825 */ /* 0x001fc800078e0202 */
[----:B-1----:R-:W-:-:S05]  /*1180*/  FMUL R5, R22, R5 ;  /* 0x0000000516057220 */ /* 0x002fca0000400000 */
[----:B------:R-:W-:Y:S01]  /*1190*/  F2FP.BF16.F32.PACK_AB R5, R5, R26 ;  /* 0x0000001a0505723e */ /* 0x000fe200000010ff */
[----:B--2---:R-:W-:-:S05]  /*11a0*/  FMUL R24, R24, R7 ;  /* 0x0000000718187220 */ /* 0x004fca0000400000 */
[----:B------:R-:W-:-:S05]  /*11b0*/  F2FP.BF16.F32.PACK_AB R7, R24, R21 ;  /* 0x000000151807723e */ /* 0x000fca00000010ff */
[----:B------:R0:W-:Y:S04]  /*11c0*/  STG.E.128 desc[UR4][R18.64], R4 ;  /* 0x0000000412007986 */ /* 0x0001e8000c101d04 */
[----:B------:R-:W2:Y:S01]  /*11d0*/  LDG.E.128 R8, desc[UR4][R8.64] ;  /* 0x0000000408087981 */ /* 0x000ea2000c1e1d00 */
[C---:B------:R-:W-:Y:S01]  /*11e0*/  LEA R14, R15.reuse, R14, 0x1 ;  /* 0x0000000e0f0e7211 */ /* 0x040fe200078e08ff */
[----:B0-----:R-:W-:Y:S01]  /*11f0*/  IMAD.WIDE R18, R15, 0x10, R18 ;  /* 0x000000100f127825 */ /* 0x001fe200078e0212 */
[----:B--2---:R-:W-:Y:S02]  /*1200*/  SHF.L.U32 R20, R8, 0x10, RZ ;  /* 0x0000001008147819 */ /* 0x004fe400000006ff */
[----:B------:R-:W-:Y:S02]  /*1210*/  SHF.L.U32 R5, R9, 0x10, RZ ;  /* 0x0000001009057819 */ /* 0x000fe400000006ff */
[----:B------:R-:W-:Y:S01]  /*1220*/  SHF.L.U32 R4, R10, 0x10, RZ ;  /* 0x000000100a047819 */ /* 0x000fe200000006ff */
[----:B------:R-:W-:Y:S01]  /*1230*/  FMUL R21, R20, -1 ;  /* 0xbf80000014157820 */ /* 0x000fe20000400000 */
[----:B------:R-:W-:Y:S01]  /*1240*/  SHF.L.U32 R6, R11, 0x10, RZ ;  /* 0x000000100b067819 */ /* 0x000fe200000006ff */
[----:B------:R-:W-:Y:S01]  /*1250*/  FMUL R26, R5, -1 ;  /* 0xbf800000051a7820 */ /* 0x000fe20000400000 */
[----:B------:R-:W-:Y:S01]  /*1260*/  PRMT R10, R9, 0x7632, R10 ;  /* 0x00007632090a7816 */ /* 0x000fe2000000000a */
[----:B------:R-:W-:Y:S01]  /*1270*/  FMUL R21, R21, 1.4426950216293334961 ;  /* 0x3fb8aa3b15157820 */ /* 0x000fe20000400000 */
[----:B------:R-:W-:Y:S01]  /*1280*/  FMUL R24, R4, -1 ;  /* 0xbf80000004187820 */ /* 0x000fe20000400000 */
[----:B------:R-:W-:Y:S01]  /*1290*/  FMUL R26, R26, 1.4426950216293334961 ;  /* 0x3fb8aa3b1a1a7820 */ /* 0x000fe20000400000 */
[----:B------:R-:W-:Y:S01]  /*12a0*/  FMUL R23, R6, -1 ;  /* 0xbf80000006177820 */ /* 0x000fe20000400000 */
[----:B------:R-:W-:Y:S01]  /*12b0*/  PRMT R11, R11, 0x7632, R11 ;  /* 0x000076320b0b7816 */ /* 0x000fe2000000000b */
[----:B------:R-:W-:Y:S01]  /*12c0*/  FMUL R24, R24, 1.4426950216293334961 ;  /* 0x3fb8aa3b18187820 */ /* 0x000fe20000400000 */
[----:B------:R-:W-:Y:S01]  /*12d0*/  FSETP.GEU.AND P0, PT, R21, -126, PT ;  /* 0xc2fc00001500780b */ /* 0x000fe20003f0e000 */
[----:B------:R-:W-:Y:S01]  /*12e0*/  FMUL R23, R23, 1.4426950216293334961 ;  /* 0x3fb8aa3b17177820 */ /* 0x000fe20000400000 */
[----:B------:R-:W-:-:S02]  /*12f0*/  FSETP.GEU.AND P2, PT, R26, -126, PT ;  /* 0xc2fc00001a00780b */ /* 0x000fc40003f4e000 */
[----:B------:R-:W-:Y:S02]  /*1300*/  FSETP.GEU.AND P3, PT, R24, -126, PT ;  /* 0xc2fc00001800780b */ /* 0x000fe40003f6e000 */
[----:B------:R-:W-:Y:S02]  /*1310*/  PRMT R8, R8, 0x7632, R8 ;  /* 0x0000763208087816 */ /* 0x000fe40000000008 */
[----:B------:R-:W-:Y:S02]  /*1320*/  FSETP.GEU.AND P4, PT, R23, -126, PT ;  /* 0xc2fc00001700780b */ /* 0x000fe40003f8e000 */
[----:B------:R-:W-:Y:S02]  /*1330*/  SHF.L.U32 R11, R11, 0x10, RZ ;  /* 0x000000100b0b7819 */ /* 0x000fe400000006ff */
[----:B------:R-:W-:Y:S01]  /*1340*/  SHF.L.U32 R8, R8, 0x10, RZ ;  /* 0x0000001008087819 */ /* 0x000fe200000006ff */
[----:B------:R-:W-:Y:S02]  /*1350*/  @!P0 FMUL R21, R21, 0.5 ;  /* 0x3f00000015158820 */ /* 0x000fe40000400000 */
[----:B------:R-:W-:Y:S01]  /*1360*/  @!P2 FMUL R26, R26, 0.5 ;  /* 0x3f0000001a1aa820 */ /* 0x000fe20000400000 */
[----:B------:R-:W-:Y:S01]  /*1370*/  FMUL R25, R11, -1 ;  /* 0xbf8000000b197820 */ /* 0x000fe20000400000 */
[----:B------:R-:W0:Y:S01]  /*1380*/  MUFU.EX2 R22, R21 ;  /* 0x0000001500167308 */ /* 0x000e220000000800 */
[----:B------:R-:W-:-:S02]  /*1390*/  @!P3 FMUL R24, R24, 0.5 ;  /* 0x3f0000001818b820 */ /* 0x000fc40000400000 */
[----:B------:R-:W-:Y:S01]  /*13a0*/  FMUL R25, R25, 1.4426950216293334961 ;  /* 0x3fb8aa3b19197820 */ /* 0x000fe20000400000 */
[----:B------:R-:W-:-:S04]  /*13b0*/  @!P4 FMUL R23, R23, 0.5 ;  /* 0x3f0000001717c820 */ /* 0x000fc80000400000 */
[----:B------:R-:W1:Y:S08]  /*13c0*/  MUFU.EX2 R26, R26 ;  /* 0x0000001a001a7308 */ /* 0x000e700000000800 */
[----:B------:R-:W2:Y:S01]  /*13d0*/  MUFU.EX2 R24, R24 ;  /* 0x0000001800187308 */ /* 0x000ea20000000800 */
[----:B0-----:R-:W-:-:S04]  /*13e0*/  @!P0 FMUL R22, R22, R22 ;  /* 0x0000001616168220 */ /* 0x001fc80000400000 */
[----:B------:R-:W-:-:S03]  /*13f0*/  FADD R22, R22, 1 ;  /* 0x3f80000016167421 */ /* 0x000fc60000000000 */
[----:B------:R-:W0:Y:S01]  /*1400*/  MUFU.EX2 R23, R23 ;  /* 0x0000001700177308 */ /* 0x000e220000000800 */
[----:B-1----:R-:W-:Y:S01]  /*1410*/  @!P2 FMUL R26, R26, R26 ;  /* 0x0000001a1a1aa220 */ /* 0x002fe20000400000 */
[----:B------:R-:W-:Y:S02]  /*1420*/  FSETP.GEU.AND P0, PT, |R22|, 1.175494350822287508e-38, PT ;  /* 0x008000001600780b */ /* 0x000fe40003f0e200 */
[----:B------:R-:W-:Y:S01]  /*1430*/  FSETP.GEU.AND P2, PT, R25, -126, PT ;  /* 0xc2fc00001900780b */ /* 0x000fe20003f4e000 */
[----:B------:R-:W-:Y:S01]  /*1440*/  FADD R26, R26, 1 ;  /* 0x3f8000001a1a7421 */ /* 0x000fe20000000000 */
[----:B--2---:R-:W-:-:S04]  /*1450*/  @!P3 FMUL R24, R24, R24 ;  /* 0x000000181818b220 */ /* 0x004fc80000400000 */
[----:B------:R-:W-:Y:S01]  /*1460*/  FSETP.GEU.AND P3, PT, |R26|, 1.175494350822287508e-38, PT ;  /* 0x008000001a00780b */ /* 0x000fe20003f6e200 */
[----:B------:R-:W-:-:S04]  /*1470*/  FADD R24, R24, 1 ;  /* 0x3f80000018187421 */ /* 0x000fc80000000000 */
[----:B------:R-:W-:Y:S01]  /*1480*/  @!P0 FMUL R22, R22, 16777216 ;  /* 0x4b80000016168820 */ /* 0x000fe20000400000 */
[----:B------:R-:W-:Y:S01]  /*1490*/  @!P0 FMUL R20, R20, 16777216 ;  /* 0x4b80000014148820 */ /* 0x000fe20000400000 */
[----:B------:R-:W-:Y:S01]  /*14a0*/  @!P2 FMUL R25, R25, 0.5 ;  /* 0x3f0000001919a820 */ /* 0x000fe20000400000 */
[----:B0-----:R-:W-:Y:S01]  /*14b0*/  @!P4 FMUL R23, R23, R23 ;  /* 0x000000171717c220 */ /* 0x001fe20000400000 */
[----:B------:R-:W0:Y:S01]  /*14c0*/  MUFU.RCP R7, R22 ;  /* 0x0000001600077308 */ /* 0x000e220000001000 */
[----:B------:R-:W-:Y:S02]  /*14d0*/  FSETP.GEU.AND P4, PT, |R24|, 1.175494350822287508e-38, PT ;  /* 0x008000001800780b */ /* 0x000fe40003f8e200 */
[----:B------:R-:W-:Y:S01]  /*14e0*/  FADD R27, R23, 1 ;  /* 0x3f800000171b7421 */ /* 0x000fe20000000000 */
[----:B------:R-:W-:Y:S01]  /*14f0*/  @!P3 FMUL R26, R26, 16777216 ;  /* 0x4b8000001a1ab820 */ /* 0x000fe20000400000 */
[----:B------:R-:W-:-:S03]  /*1500*/  @!P3 FMUL R5, R5, 16777216 ;  /* 0x4b8000000505b820 */ /* 0x000fc60000400000 */
[----:B------:R-:W1:Y:S06]  /*1510*/  MUFU.EX2 R25, R25 ;  /* 0x0000001900197308 */ /* 0x000e6c0000000800 */
[----:B------:R-:W-:Y:S01]  /*1520*/  @!P4 FMUL R24, R24, 16777216 ;  /* 0x4b8000001818c820 */ /* 0x000fe20000400000 */
[----:B------:R-:W-:Y:S01]  /*1530*/  @!P4 FMUL R4, R4, 16777216 ;  /* 0x4b8000000404c820 */ /* 0x000fe20000400000 */
[----:B------:R-:W2:Y:S01]  /*1540*/  MUFU.RCP R26, R26 ;  /* 0x0000001a001a7308 */ /* 0x000ea20000001000 */
[----:B0-----:R-:W-:Y:S01]  /*1550*/  FMUL R9, R7, R20 ;  /* 0x0000001407097220 */ /* 0x001fe20000400000 */
[----:B------:R-:W-:Y:S01]  /*1560*/  SHF.L.U32 R7, R10, 0x10, RZ ;  /* 0x000000100a077819 */ /* 0x000fe200000006ff */
[----:B------:R-:W-:Y:S01]  /*1570*/  FMUL R20, R8, -1 ;  /* 0xbf80000008147820 */ /* 0x000fe20000400000 */
[----:B------:R-:W-:-:S03]  /*1580*/  PRMT R10, R10, 0x7632, R10 ;  /* 0x000076320a0a7816 */ /* 0x000fc6000000000a */
[----:B------:R-:W-:Y:S01]  /*1590*/  FMUL R21, R7, -1 ;  /* 0xbf80000007157820 */ /* 0x000fe20000400000 */
[----:B------:R-:W-:Y:S01]  /*15a0*/  SHF.L.U32 R10, R10, 0x10, RZ ;  /* 0x000000100a0a7819 */ /* 0x000fe200000006ff */
[----:B------:R-:W-:Y:S01]  /*15b0*/  FMUL R20, R20, 1.4426950216293334961 ;  /* 0x3fb8aa3b14147820 */ /* 0x000fe20000400000 */
[----:B-1----:R-:W-:Y:S01]  /*15c0*/  @!P2 FMUL R25, R25, R25 ;  /* 0x000000191919a220 */ /* 0x002fe20000400000 */
[----:B------:R-:W-:Y:S01]  /*15d0*/  FMUL R21, R21, 1.4426950216293334961 ;  /* 0x3fb8aa3b15157820 */ /* 0x000fe20000400000 */
[----:B------:R0:W1:Y:S01]  /*15e0*/  MUFU.RCP R23, R24 ;  /* 0x0000001800177308 */ /* 0x0000620000001000 */
[----:B------:R-:W-:Y:S01]  /*15f0*/  FMUL R22, R10, -1 ;  /* 0xbf8000000a167820 */ /* 0x000fe20000400000 */
[----:B------:R-:W-:Y:S02]  /*1600*/  FSETP.GEU.AND P5, PT, R20, -126, PT ;  /* 0xc2fc00001400780b */ /* 0x000fe40003fae000 */
[----:B------:R-:W-:Y:S01]  /*1610*/  FSETP.GEU.AND P0, PT, R21, -126, PT ;  /* 0xc2fc00001500780b */ /* 0x000fe20003f0e000 */
[----:B------:R-:W-:Y:S01]  /*1620*/  FMUL R22, R22, 1.4426950216293334961 ;  /* 0x3fb8aa3b16167820 */ /* 0x000fe20000400000 */
[----:B--2---:R-:W-:Y:S01]  /*1630*/  FMUL R5, R26, R5 ;  /* 0x000000051a057220 */ /* 0x004fe20000400000 */
[----:B0-----:R-:W-:-:S03]  /*1640*/  FADD R24, R25, 1 ;  /* 0x3f80000019187421 */ /* 0x001fc60000000000 */
[----:B------:R-:W-:Y:S02]  /*1650*/  FSETP.GEU.AND P1, PT, R22, -126, PT ;  /* 0xc2fc00001600780b */ /* 0x000fe40003f2e000 */
[----:B------:R-:W-:-:S03]  /*1660*/  FSETP.GEU.AND P6, PT, |R24|, 1.175494350822287508e-38, PT ;  /* 0x008000001800780b */ /* 0x000fc60003fce200 */
[----:B------:R-:W-:Y:S02]  /*1670*/  @!P5 FMUL R20, R20, 0.5 ;  /* 0x3f0000001414d820 */ /* 0x000fe40000400000 */
[----:B------:R-:W-:Y:S01]  /*1680*/  @!P0 FMUL R21, R21, 0.5 ;  /* 0x3f00000015158820 */ /* 0x000fe20000400000 */
[----:B-1----:R-:W-:-:S03]  /*1690*/  FMUL R23, R23, R4 ;  /* 0x0000000417177220 */ /* 0x002fc60000400000 */
[----:B------:R-:W0:Y:S02]  /*16a0*/  MUFU.EX2 R20, R20 ;  /* 0x0000001400147308 */ /* 0x000e240000000800 */
[----:B------:R-:W-:Y:S02]  /*16b0*/  @!P1 FMUL R22, R22, 0.5 ;  /* 0x3f00000016169820 */ /* 0x000fe40000400000 */
[----:B------:R-:W-:Y:S01]  /*16c0*/  @!P6 FMUL R24, R24, 16777216 ;  /* 0x4b8000001818e820 */ /* 0x000fe20000400000 */
[----:B------:R-:W-:-:S03]  /*16d0*/  @!P6 FMUL R11, R11, 16777216 ;  /* 0x4b8000000b0be820 */ /* 0x000fc60000400000 */
[----:B------:R-:W1:Y:S08]  /*16e0*/  MUFU.EX2 R22, R22 ;  /* 0x0000001600167308 */ /* 0x000e700000000800 */
[----:B------:R-:W2:Y:S01]  /*16f0*/  MUFU.EX2 R21, R21 ;  /* 0x0000001500157308 */ /* 0x000ea20000000800 */
[----:B0-----:R-:W-:Y:S01]  /*1700*/  @!P5 FMUL R20, R20, R20 ;  /* 0x000000141414d220 */ /* 0x001fe20000400000 */
[----:B------:R-:W-:-:S03]  /*1710*/  FSETP.GEU.AND P5, PT, |R27|, 1.175494350822287508e-38, PT ;  /* 0x008000001b00780b */ /* 0x000fc60003fae200 */
[----:B------:R-:W-:-:S03]  /*1720*/  FADD R20, R20, 1 ;  /* 0x3f80000014147421 */ /* 0x000fc60000000000 */
[----:B------:R-:W0:Y:S01]  /*1730*/  MUFU.RCP R24, R24 ;  /* 0x0000001800187308 */ /* 0x000e220000001000 */
[----:B-1----:R-:W-:-:S04]  /*1740*/  @!P1 FMUL R22, R22, R22 ;  /* 0x0000001616169220 */ /* 0x002fc80000400000 */
[----:B------:R-:W-:Y:S02]  /*1750*/  FADD R29, R22, 1 ;  /* 0x3f800000161d7421 */ /* 0x000fe40000000000 */
[----:B------:R-:W-:Y:S01]  /*1760*/  @!P5 FMUL R27, R27, 16777216 ;  /* 0x4b8000001b1bd820 */ /* 0x000fe20000400000 */
[----:B------:R-:W-:Y:S01]  /*1770*/  @!P5 FMUL R6, R6, 16777216 ;  /* 0x4b8000000606d820 */ /* 0x000fe20000400000 */
[----:B--2---:R-:W-:Y:S01]  /*1780*/  @!P0 FMUL R21, R21, R21 ;  /* 0x0000001515158220 */ /* 0x004fe20000400000 */
[----:B------:R-:W-:Y:S02]  /*1790*/  FSETP.GEU.AND P2, PT, |R29|, 1.175494350822287508e-38, PT ;  /* 0x008000001d00780b */ /* 0x000fe40003f4e200 */
[----:B------:R-:W-:Y:S01]  /*17a0*/  FSETP.GEU.AND P0, PT, |R20|, 1.175494350822287508e-38, PT ;  /* 0x008000001400780b */ /* 0x000fe20003f0e200 */
[----:B------:R-:W-:Y:S02]  /*17b0*/  FADD R28, R21, 1 ;  /* 0x3f800000151c7421 */ /* 0x000fe40000000000 */
[----:B------:R-:W1:Y:S01]  /*17c0*/  MUFU.RCP R21, R27 ;  /* 0x0000001b00157308 */ /* 0x000e620000001000 */
[----:B0-----:R-:W-:-:S02]  /*17d0*/  FMUL R24, R24, R11 ;  /* 0x0000000b18187220 */ /* 0x001fc40000400000 */
[----:B------:R-:W-:-:S05]  /*17e0*/  FSETP.GEU.AND P1, PT, |R28|, 1.175494350822287508e-38, PT ;  /* 0x008000001c00780b */ /* 0x000fca0003f2e200 */
[----:B------:R-:W-:Y:S01]  /*17f0*/  @!P2 FMUL R29, R29, 16777216 ;  /* 0x4b8000001d1da820 */ /* 0x000fe20000400000 */
[----:B------:R-:W-:Y:S01]  /*1800*/  @!P2 FMUL R10, R10, 16777216 ;  /* 0x4b8000000a0aa820 */ /* 0x000fe20000400000 */
[----:B------:R-:W-:Y:S01]  /*1810*/  @!P0 FMUL R20, R20, 16777216 ;  /* 0x4b80000014148820 */ /* 0x000fe20000400000 */
[----:B------:R-:W-:Y:S01]  /*1820*/  @!P0 FMUL R8, R8, 16777216 ;  /* 0x4b80000008088820 */ /* 0x000fe20000400000 */
[----:B------:R-:W-:Y:S02]  /*1830*/  ISETP.GE.AND P0, PT, R14, R13, PT ;  /* 0x0000000d0e00720c */ /* 0x000fe40003f06270 */
[----:B------:R-:W0:Y:S02]  /*1840*/  MUFU.RCP R25, R20 ;  /* 0x0000001400197308 */ /* 0x000e240000001000 */
[----:B------:R-:W-:Y:S01]  /*1850*/  @!P1 FMUL R28, R28, 16777216 ;  /* 0x4b8000001c1c9820 */ /* 0x000fe20000400000 */
[----:B------:R-:W-:Y:S01]  /*1860*/  @!P1 FMUL R7, R7, 16777216 ;  /* 0x4b80000007079820 */ /* 0x000fe20000400000 */
[----:B-1----:R-:W-:-:S04]  /*1870*/  FMUL R21, R21, R6 ;  /* 0x0000000615157220 */ /* 0x002fc80000400000 */
[----:B------:R-:W1:Y:S08]  /*1880*/  MUFU.RCP R22, R28 ;  /* 0x0000001c00167308 */ /* 0x000e700000001000 */
[----:B------:R-:W2:Y:S01]  /*1890*/  MUFU.RCP R29, R29 ;  /* 0x0000001d001d7308 */ /* 0x000ea20000001000 */
[----:B0-----:R-:W-:-:S05]  /*18a0*/  FMUL R4, R25, R8 ;  /* 0x0000000819047220 */ /* 0x001fca0000400000 */
[----:B------:R-:W-:Y:S01]  /*18b0*/  F2FP.BF16.F32.PACK_AB R4, R4, R9 ;  /* 0x000000090404723e */ /* 0x000fe200000010ff */
[----:B-1----:R-:W-:Y:S01]  /*18c0*/  FMUL R22, R22, R7 ;  /* 0x0000000716167220 */ /* 0x002fe20000400000 */
[----:B------:R-:W-:-:S04]  /*18d0*/  F2FP.BF16.F32.PACK_AB R7, R24, R21 ;  /* 0x000000151807723e */ /* 0x000fc800000010ff */
[----:B------:R-:W-:Y:S01]  /*18e0*/  F2FP.BF16.F32.PACK_AB R5, R22, R5 ;  /* 0x000000051605723e */ /* 0x000fe200000010ff */
[----:B--2---:R-:W-:-:S05]  /*18f0*/  FMUL R6, R29, R10 ;  /* 0x0000000a1d067220 */ /* 0x004fca0000400000 */
[----:B------:R-:W-:-:S05]  /*1900*/  F2FP.BF16.F32.PACK_AB R6, R6, R23 ;  /* 0x000000170606723e */ /* 0x000fca00000010ff */
[----:B------:R2:W-:Y:S01]  /*1910*/  STG.E.128 desc[UR4][R18.64], R4 ;  /* 0x0000000412007986 */ /* 0x0005e2000c101d04 */
[----:B------:R-:W-:Y:S05]  /*1920*/  @!P0 BRA `(.L_x_4) ;  /* 0xfffffff000548947 */ /* 0x000fea000383ffff */
.L_x_1:
[----:B------:R-:W-:Y:S05]  /*1930*/  BSYNC.RECONVERGENT B0 ;  /* 0x0000000000007941 */ /* 0x000fea0003800200 */
.L_x_0:
[----:B-12---:R-:W-:-:S04]  /*1940*/  LEA R6, R13, R12, 0x3 ;  /* 0x0000000c0d067211 */ /* 0x006fc800078e18ff */
[----:B------:R-:W-:-:S13]  /*1950*/  ISETP.GE.AND P0, PT, R6, R0, PT ;  /* 0x000000000600720c */ /* 0x000fda0003f06270 */
[----:B------:R-:W-:Y:S05]  /*1960*/  @P0 EXIT ;  /* 0x000000000000094d */ /* 0x000fea0003800000 */
[----:B------:R-:W1:Y:S01]  /*1970*/  I2F.U32.RP R8, R15 ;  /* 0x0000000f00087306 */ /* 0x000e620000209000 */
[----:B------:R-:W-:Y:S01]  /*1980*/  IADD3 R5, PT, PT, R15, R6, RZ ;  /* 0x000000060f057210 */ /* 0x000fe20007ffe0ff */
[----:B------:R-:W-:Y:S01]  /*1990*/  BSSY.RECONVERGENT B0, `(.L_x_5) ;  /* 0x0000038000007945 */ /* 0x000fe20003800200 */
[----:B------:R-:W-:Y:S02]  /*19a0*/  IADD3 R9, PT, PT, RZ, -R15, RZ ;  /* 0x8000000fff097210 */ /* 0x000fe40007ffe0ff */
[CC--:B------:R-:W-:Y:S02]  /*19b0*/  ISETP.GE.AND P0, PT, R5.reuse, R0.reuse, PT ;  /* 0x000000000500720c */ /* 0x0c0fe40003f06270 */
[----:B------:R-:W-:Y:S02]  /*19c0*/  VIMNMX R4, PT, PT, R5, R0, !PT ;  /* 0x0000000005047248 */ /* 0x000fe40007fe0100 */
[----:B------:R-:W-:Y:S02]  /*19d0*/  SEL R7, RZ, 0x1, P0 ;  /* 0x00000001ff077807 */ /* 0x000fe40000000000 */
[----:B------:R-:W-:-:S02]  /*19e0*/  ISETP.NE.U32.AND P2, PT, R15, RZ, PT ;  /* 0x000000ff0f00720c */ /* 0x000fc40003f45070 */
[----:B------:R-:W-:Y:S01]  /*19f0*/  IADD3 R4, PT, PT, R4, -R5, -R7 ;  /* 0x8000000504047210 */ /* 0x000fe20007ffe807 */
[----:B-1----:R-:W0:Y:S02]  /*1a00*/  MUFU.RCP R8, R8 ;  /* 0x0000000800087308 */ /* 0x002e240000001000 */
[----:B0-----:R-:W-:-:S06]  /*1a10*/  IADD3 R2, PT, PT, R8, 0xffffffe, RZ ;  /* 0x0ffffffe08027810 */ /* 0x001fcc0007ffe0ff */
[----:B------:R0:W1:Y:S02]  /*1a20*/  F2I.FTZ.U32.TRUNC.NTZ R3, R2 ;  /* 0x0000000200037305 */ /* 0x000064000021f000 */
[----:B0-----:R-:W-:Y:S02]  /*1a30*/  HFMA2 R2, -RZ, RZ, 0, 0 ;  /* 0x00000000ff027431 */ /* 0x001fe400000001ff */
[----:B-1----:R-:W-:-:S04]  /*1a40*/  IMAD R9, R9, R3, RZ ;  /* 0x0000000309097224 */ /* 0x002fc800078e02ff */
[----:B------:R-:W-:-:S06]  /*1a50*/  IMAD.HI.U32 R9, R3, R9, R2 ;  /* 0x0000000903097227 */ /* 0x000fcc00078e0002 */
[----:B------:R-:W-:-:S05]  /*1a60*/  IMAD.HI.U32 R8, R9, R4, RZ ;  /* 0x0000000409087227 */ /* 0x000fca00078e00ff */
[----:B------:R-:W-:-:S05]  /*1a70*/  IADD3 R2, PT, PT, -R8, RZ, RZ ;  /* 0x000000ff08027210 */ /* 0x000fca0007ffe1ff */
[----:B------:R-:W-:Y:S02]  /*1a80*/  IMAD R4, R15, R2, R4 ;  /* 0x000000020f047224 */ /* 0x000fe400078e0204 */
[----:B------:R-:W0:Y:S03]  /*1a90*/  LDC.64 R2, c[0x0][0x380] ;  /* 0x0000e000ff027b82 */ /* 0x000e260000000a00 */
[----:B------:R-:W-:-:S13]  /*1aa0*/  ISETP.GE.U32.AND P0, PT, R4, R15, PT ;  /* 0x0000000f0400720c */ /* 0x000fda0003f06070 */
[----:B------:R-:W-:Y:S02]  /*1ab0*/  @P0 IADD3 R4, PT, PT, -R15, R4, RZ ;  /* 0x000000040f040210 */ /* 0x000fe40007ffe1ff */
[----:B------:R-:W-:Y:S02]  /*1ac0*/  @P0 IADD3 R8, PT, PT, R8, 0x1, RZ ;  /* 0x0000000108080810 */ /* 0x000fe40007ffe0ff */
[----:B------:R-:W-:Y:S02]  /*1ad0*/  ISETP.GE.U32.AND P1, PT, R4, R15, PT ;  /* 0x0000000f0400720c */ /* 0x000fe40003f26070 */
[----:B------:R-:W1:Y:S11]  /*1ae0*/  LDC.64 R4, c[0x0][0x388] ;  /* 0x0000e200ff047b82 */ /* 0x000e760000000a00 */
[----:B------:R-:W-:-:S02]  /*1af0*/  @P1 IADD3 R8, PT, PT, R8, 0x1, RZ ;  /* 0x0000000108081810 */ /* 0x000fc40007ffe0ff */
[----:B------:R-:W-:-:S04]  /*1b00*/  @!P2 LOP3.LUT R8, RZ, R15, RZ, 0x33, !PT ;  /* 0x0000000fff08a212 */ /* 0x000fc800078e33ff */
[----:B------:R-:W-:-:S04]  /*1b10*/  IADD3 R7, PT, PT, R7, R8, RZ ;  /* 0x0000000807077210 */ /* 0x000fc80007ffe0ff */
[C---:B------:R-:W-:Y:S02]  /*1b20*/  LOP3.LUT R8, R7.reuse, 0x3, RZ, 0xc0, !PT ;  /* 0x0000000307087812 */ /* 0x040fe400078ec0ff */
[----:B------:R-:W-:Y:S02]  /*1b30*/  ISETP.GE.U32.AND P1, PT, R7, 0x3, PT ;  /* 0x000000030700780c */ /* 0x000fe40003f26070 */
[----:B------:R-:W-:-:S13]  /*1b40*/  ISETP.NE.AND P0, PT, R8, 0x3, PT ;  /* 0x000000030800780c */ /* 0x000fda0003f05270 */
[----:B0-----:R-:W-:Y:S05]  /*1b50*/  @!P0 BRA `(.L_x_6) ;  /* 0x00000000006c8947 */ /* 0x001fea0003800000 */
[----:B------:R-:W0:Y:S01]  /*1b60*/  LDC.64 R8, c[0x0][0x380] ;  /* 0x0000e000ff087b82 */ /* 0x000e220000000a00 */
[----:B------:R-:W-:-:S04]  /*1b70*/  IADD3 R7, PT, PT, R7, 0x1, RZ ;  /* 0x0000000107077810 */ /* 0x000fc80007ffe0ff */
[----:B------:R-:W-:-:S03]  /*1b80*/  LOP3.LUT R7, R7, 0x3, RZ, 0xc0, !PT ;  /* 0x0000000307077812 */ /* 0x000fc600078ec0ff */
[----:B------:R-:W2:Y:S01]  /*1b90*/  LDC.64 R10, c[0x0][0x388] ;  /* 0x0000e200ff0a7b82 */ /* 0x000ea20000000a00 */
[----:B------:R-:W-:-:S07]  /*1ba0*/  IADD3 R7, PT, PT, -R7, RZ, RZ ;  /* 0x000000ff07077210 */ /* 0x000fce0007ffe1ff */
.L_x_7:
[----:B0--3--:R-:W-:-:S06]  /*1bb0*/  IMAD.WIDE R12, R6, 0x2, R8 ;  /* 0x00000002060c7825 */ /* 0x009fcc00078e0208 */
[----:B------:R-:W3:Y:S01]  /*1bc0*/  LDG.E.U16 R12, desc[UR4][R12.64] ;  /* 0x000000040c0c7981 */ /* 0x000ee2000c1e1500 */
[----:B------:R-:W-:Y:S02]  /*1bd0*/  IADD3 R7, PT, PT, R7, 0x1, RZ ;  /* 0x0000000107077810 */ /* 0x000fe40007ffe0ff */
[----:B---3--:R-:W-:Y:S01]  /*1be0*/  SHF.L.U32 R14, R12, 0x10, RZ ;  /* 0x000000100c0e7819 */ /* 0x008fe200000006ff */
[----:B--2---:R-:W-:Y:S01]  /*1bf0*/  IMAD.WIDE R12, R6, 0x2, R10 ;  /* 0x00000002060c7825 */ /* 0x004fe200078e020a */
[----:B------:R-:W-:-:S03]  /*1c00*/  IADD3 R6, PT, PT, R15, R6, RZ ;  /* 0x000000060f067210 */ /* 0x000fc60007ffe0ff */
[----:B------:R-:W-:-:S04]  /*1c10*/  FMUL R16, R14, -1 ;  /* 0xbf8000000e107820 */ /* 0x000fc80000400000 */
[----:B------:R-:W-:-:S05]  /*1c20*/  FMUL R16, R16, 1.4426950216293334961 ;  /* 0x3fb8aa3b10107820 */ /* 0x000fca0000400000 */
[----:B------:R-:W-:-:S13]  /*1c30*/  FSETP.GEU.AND P0, PT, R16, -126, PT ;  /* 0xc2fc00001000780b */ /* 0x000fda0003f0e000 */
[----:B------:R-:W-:-:S04]  /*1c40*/  @!P0 FMUL R16, R16, 0.5 ;  /* 0x3f00000010108820 */ /* 0x000fc80000400000 */
[----:B------:R-:W0:Y:S02]  /*1c50*/  MUFU.EX2 R17, R16 ;  /* 0x0000001000117308 */ /* 0x000e240000000800 */
[----:B0-----:R-:W-:-:S04]  /*1c60*/  @!P0 FMUL R17, R17, R17 ;  /* 0x0000001111118220 */ /* 0x001fc80000400000 */
[----:B------:R-:W-:-:S05]  /*1c70*/  FADD R17, R17, 1 ;  /* 0x3f80000011117421 */ /* 0x000fca0000000000 */
[----:B------:R-:W-:-:S13]  /*1c80*/  FSETP.GEU.AND P0, PT, |R17|, 1.175494350822287508e-38, PT ;  /* 0x008000001100780b */ /* 0x000fda0003f0e200 */
[----:B------:R-:W-:Y:S01]  /*1c90*/  @!P0 FMUL R17, R17, 16777216 ;  /* 0x4b80000011118820 */ /* 0x000fe20000400000 */
[----:B------:R-:W-:Y:S01]  /*1ca0*/  @!P0 FMUL R14, R14, 16777216 ;  /* 0x4b8000000e0e8820 */ /* 0x000fe20000400000 */
[----:B------:R-:W-:-:S04]  /*1cb0*/  ISETP.NE.AND P0, PT, R7, RZ, PT ;  /* 0x000000ff0700720c */ /* 0x000fc80003f05270 */
[----:B------:R-:W0:Y:S02]  /*1cc0*/  MUFU.RCP R17, R17 ;  /* 0x0000001100117308 */ /* 0x000e240000001000 */
[----:B0-----:R-:W-:-:S05]  /*1cd0*/  FMUL R14, R17, R14 ;  /* 0x0000000e110e7220 */ /* 0x001fca0000400000 */
[----:B------:R-:W-:-:S05]  /*1ce0*/  F2FP.BF16.F32.PACK_AB R14, RZ, R14 ;  /* 0x0000000eff0e723e */ /* 0x000fca00000010ff */
[----:B------:R3:W-:Y:S01]  /*1cf0*/  STG.E.U16 desc[UR4][R12.64], R14 ;  /* 0x0000000e0c007986 */ /* 0x0007e2000c101504 */
[----:B------:R-:W-:Y:S05]  /*1d00*/  @P0 BRA `(.L_x_7) ;  /* 0xfffffffc00a80947 */ /* 0x000fea000383ffff */
.L_x_6:
[----:B------:R-:W-:Y:S05]  /*1d10*/  BSYNC.RECONVERGENT B0 ;  /* 0x0000000000007941 */ /* 0x000fea0003800200 */
.L_x_5:
[----:B------:R-:W-:Y:S05]  /*1d20*/  @!P1 EXIT ;  /* 0x000000000000994d */ /* 0x000fea0003800000 */
.L_x_8:
[----:B0-----:R-:W-:-:S05]  /*1d30*/  IMAD.WIDE R8, R6, 0x2, R2 ;  /* 0x0000000206087825 */ /* 0x001fca00078e0202 */
[----:B------:R0:W2:Y:S02]  /*1d40*/  LDG.E.U16 R7, desc[UR4][R8.64] ;  /* 0x0000000408077981 */ /* 0x0000a4000c1e1500 */
[----:B0-----:R-:W-:Y:S01]  /*1d50*/  IMAD.WIDE R8, R15, 0x2, R8 ;  /* 0x000000020f087825 */ /* 0x001fe200078e0208 */
[----:B--2---:R-:W-:-:S05]  /*1d60*/  SHF.L.U32 R7, R7, 0x10, RZ ;  /* 0x0000001007077819 */ /* 0x004fca00000006ff */
[----:B------:R-:W-:-:S04]  /*1d70*/  FMUL R10, R7, -1 ;  /* 0xbf800000070a7820 */ /* 0x000fc80000400000 */
[----:B---3--:R-:W-:-:S05]  /*1d80*/  FMUL R12, R10, 1.4426950216293334961 ;  /* 0x3fb8aa3b0a0c7820 */ /* 0x008fca0000400000 */
[----:B------:R-:W-:-:S13]  /*1d90*/  FSETP.GEU.AND P0, PT, R12, -126, PT ;  /* 0xc2fc00000c00780b */ /* 0x000fda0003f0e000 */
[----:B------:R-:W-:-:S04]  /*1da0*/  @!P0 FMUL R12, R12, 0.5 ;  /* 0x3f0000000c0c8820 */ /* 0x000fc80000400000 */
[----:B------:R-:W0:Y:S02]  /*1db0*/  MUFU.EX2 R10, R12 ;  /* 0x0000000c000a7308 */ /* 0x000e240000000800 */
[----:B0-----:R-:W-:-:S04]  /*1dc0*/  @!P0 FMUL R10, R10, R10 ;  /* 0x0000000a0a0a8220 */ /* 0x001fc80000400000 */
[----:B------:R-:W-:-:S05]  /*1dd0*/  FADD R13, R10, 1 ;  /* 0x3f8000000a0d7421 */ /* 0x000fca0000000000 */
[----:B------:R-:W-:-:S13]  /*1de0*/  FSETP.GEU.AND P0, PT, |R13|, 1.175494350822287508e-38, PT ;  /* 0x008000000d00780b */ /* 0x000fda0003f0e200 */
[----:B------:R-:W-:Y:S01]  /*1df0*/  @!P0 FMUL R13, R13, 16777216 ;  /* 0x4b8000000d0d8820 */ /* 0x000fe20000400000 */
[----:B------:R-:W-:-:S03]  /*1e00*/  @!P0 FMUL R7, R7, 16777216 ;  /* 0x4b80000007078820 */ /* 0x000fc60000400000 */
[----:B------:R-:W0:Y:S02]  /*1e10*/  MUFU.RCP R10, R13 ;  /* 0x0000000d000a7308 */ /* 0x000e240000001000 */
[----:B0-----:R-:W-:-:S05]  /*1e20*/  FMUL R10, R10, R7 ;  /* 0x000000070a0a7220 */ /* 0x001fca0000400000 */
[----:B------:R-:W-:Y:S01]  /*1e30*/  F2FP.BF16.F32.PACK_AB R7, RZ, R10 ;  /* 0x0000000aff07723e */ /* 0x000fe200000010ff */
[----:B-1----:R-:W-:-:S03]  /*1e40*/  IMAD.WIDE R10, R6, 0x2, R4 ;  /* 0x00000002060a7825 */ /* 0x002fc600078e0204 */
[----:B------:R-:W-:-:S05]  /*1e50*/  PRMT R14, R7, 0x7610, R14 ;  /* 0x00007610070e7816 */ /* 0x000fca000000000e */
[----:B------:R0:W-:Y:S04]  /*1e60*/  STG.E.U16 desc[UR4][R10.64], R14 ;  /* 0x0000000e0a007986 */ /* 0x0001e8000c101504 */
[----:B------:R1:W2:Y:S01]  /*1e70*/  LDG.E.U16 R7, desc[UR4][R8.64] ;  /* 0x0000000408077981 */ /* 0x0002a2000c1e1500 */
[----:B0-----:R-:W-:-:S04]  /*1e80*/  IMAD.WIDE R10, R15, 0x2, R10 ;  /* 0x000000020f0a7825 */ /* 0x001fc800078e020a */
[----:B-1----:R-:W-:Y:S01]  /*1e90*/  IMAD.WIDE R8, R15, 0x2, R8 ;  /* 0x000000020f087825 */ /* 0x002fe200078e0208 */
[----:B--2---:R-:W-:-:S05]  /*1ea0*/  SHF.L.U32 R7, R7, 0x10, RZ ;  /* 0x0000001007077819 */ /* 0x004fca00000006ff */
        /* <DEDUP_REMOVED lines=12> */
[----:B------:R-:W-:-:S05]  /*1f70*/  F2FP.BF16.F32.PACK_AB R14, RZ, R14 ;  /* 0x0000000eff0e723e */ /* 0x000fca00000010ff */
        /* <DEDUP_REMOVED lines=19> */
[----:B------:R-:W2:Y:S01]  /*20b0*/  LDG.E.U16 R8, desc[UR4][R8.64] ;  /* 0x0000000408087981 */ /* 0x000ea2000c1e1500 */
[C---:B------:R-:W-:Y:S01]  /*20c0*/  LEA R6, R15.reuse, R6, 0x2 ;  /* 0x000000060f067211 */ /* 0x040fe200078e10ff */
[----:B0-----:R-:W-:Y:S01]  /*20d0*/  IMAD.WIDE R10, R15, 0x2, R10 ;  /* 0x000000020f0a7825 */ /* 0x001fe200078e020a */
        /* <DEDUP_REMOVED lines=11> */
[----:B------:R-:W-:Y:S02]  /*2190*/  ISETP.GE.AND P0, PT, R6, R0, PT ;  /* 0x000000000600720c */ /* 0x000fe40003f06270 */
[----:B------:R-:W0:Y:S02]  /*21a0*/  MUFU.RCP R8, R13 ;  /* 0x0000000d00087308 */ /* 0x000e240000001000 */
[----:B0-----:R-:W-:-:S05]  /*21b0*/  FMUL R8, R8, R7 ;  /* 0x0000000708087220 */ /* 0x001fca0000400000 */
[----:B------:R-:W-:-:S05]  /*21c0*/  F2FP.BF16.F32.PACK_AB R8, RZ, R8 ;  /* 0x00000008ff08723e */ /* 0x000fca00000010ff */
[----:B------:R0:W-:Y:S01]  /*21d0*/  STG.E.U16 desc[UR4][R10.64], R8 ;  /* 0x000000080a007986 */ /* 0x0001e2000c101504 */
[----:B------:R-:W-:Y:S05]  /*21e0*/  @!P0 BRA `(.L_x_8) ;  /* 0xfffffff800d08947 */ /* 0x000fea000383ffff */
[----:B------:R-:W-:Y:S05]  /*21f0*/  EXIT ;  /* 0x000000000000794d */ /* 0x000fea0003800000 */
.L_x_9:
[----:B------:R-:W-:-:S00]  /*2200*/  BRA `(.L_x_9) ;  /* 0xfffffffc00fc7947 */ /* 0x000fc0000383ffff */
[----:B------:R-:W-:-:S00]  /*2210*/  NOP ;  /* 0x0000000000007918 */ /* 0x000fc00000000000 */
        /* <DEDUP_REMOVED lines=14> */
.L_x_10:


//--------------------- .nv.shared.reserved.0     --------------------------
	.section	.nv.shared.reserved.0,"aw",@nobits
	.weak		__nv_reservedSMEM_offset_0_alias
	.size		__nv_reservedSMEM_offset_0_alias, 0, 64
	.other		__nv_reservedSMEM_offset_0_alias,@"STO_CUDA_RESERVED_SHARED STV_DEFAULT"
__nv_reservedSMEM_offset_0_alias:
	.zero		0
	.zero		64


//--------------------- .nv.constant0._Z16silu_kernel_bf16PK13__nv_bfloat16PS_i --------------------------
	.section	.nv.constant0._Z16silu_kernel_bf16PK13__nv_bfloat16PS_i,"a",@progbits
	.sectionflags	@""
	.align	4
.nv.constant0._Z16silu_kernel_bf16PK13__nv_bfloat16PS_i:
	.zero		916


//--------------------- SYMBOLS --------------------------

	.type		.nv.reservedSmem.offset0,@object
	.size		.nv.reservedSmem.offset0,0x4
